//
// Generated by NVIDIA NVVM Compiler
//
// Compiler Build ID: CL-36424714
// Cuda compilation tools, release 13.0, V13.0.88
// Based on NVVM 20.0.0
//

.version 9.0
.target sm_100
.address_size 64

	// .globl	_Z8mykerneli
.global .attribute(.managed) .align 4 .u32 PAGE_ENTRIES = 1024;
.global .attribute(.managed) .align 4 .u32 PAGEFAULT;
.global .attribute(.managed) .align 1 .b8 storage[131072];
.global .attribute(.managed) .align 1 .b8 result[131072];
.global .attribute(.managed) .align 1 .b8 input[131072];
.global .attribute(.managed) .align 4 .b8 latest_time[4096];
.global .attribute(.managed) .align 4 .u32 cur_time;
// _ZZ8mykerneliE4data has been demoted
.extern .shared .align 16 .b8 pt[];

.visible .entry _Z8mykerneli(
	.param .u32 _Z8mykerneli_param_0
)
{
	.reg .pred 	%p<44>;
	.reg .b16 	%rs<324>;
	.reg .b32 	%r<311>;
	.reg .b64 	%rd<75>;
	// demoted variable
	.shared .align 1 .b8 _ZZ8mykerneliE4data[32768];
	ld.param.u32 	%r120, [_Z8mykerneli_param_0];
	mov.b32 	%r121, 0;
	st.global.u32 	[cur_time], %r121;
	ld.global.u32 	%r1, [PAGE_ENTRIES];
	setp.lt.s32 	%p1, %r1, 1;
	@%p1 bra 	$L__BB0_12;
	and.b32  	%r2, %r1, 7;
	setp.lt.u32 	%p2, %r1, 8;
	mov.b32 	%r250, 0;
	@%p2 bra 	$L__BB0_4;
	and.b32  	%r250, %r1, 2147483640;
	mov.b32 	%r266, 0;
	mov.u32 	%r126, pt;
	mov.u64 	%rd7, latest_time;
$L__BB0_3:
	.pragma "nounroll";
	shl.b32 	%r124, %r266, 5;
	shl.b32 	%r125, %r266, 2;
	add.s32 	%r127, %r126, %r125;
	mul.wide.u32 	%rd6, %r266, 4;
	add.s64 	%rd8, %rd7, %rd6;
	mov.b32 	%r128, 0;
	st.global.u32 	[%rd8], %r128;
	add.s32 	%r129, %r124, 32;
	st.global.u32 	[%rd8+4], %r128;
	add.s32 	%r130, %r124, 64;
	st.global.u32 	[%rd8+8], %r128;
	add.s32 	%r131, %r124, 96;
	st.shared.v4.u32 	[%r127], {%r124, %r129, %r130, %r131};
	st.global.u32 	[%rd8+12], %r128;
	add.s32 	%r132, %r124, 128;
	st.global.u32 	[%rd8+16], %r128;
	add.s32 	%r133, %r124, 160;
	st.global.u32 	[%rd8+20], %r128;
	add.s32 	%r134, %r124, 192;
	st.global.u32 	[%rd8+24], %r128;
	add.s32 	%r135, %r124, 224;
	st.shared.v4.u32 	[%r127+16], {%r132, %r133, %r134, %r135};
	st.global.u32 	[%rd8+28], %r128;
	add.s32 	%r266, %r266, 8;
	setp.eq.s32 	%p3, %r266, %r250;
	@%p3 bra 	$L__BB0_4;
	bra.uni 	$L__BB0_3;
$L__BB0_4:
	setp.eq.s32 	%p4, %r2, 0;
	@%p4 bra 	$L__BB0_12;
	and.b32  	%r5, %r1, 3;
	setp.lt.u32 	%p5, %r2, 4;
	@%p5 bra 	$L__BB0_7;
	shl.b32 	%r136, %r250, 5;
	shl.b32 	%r137, %r250, 2;
	mov.u32 	%r138, pt;
	add.s32 	%r139, %r138, %r137;
	st.shared.u32 	[%r139], %r136;
	mul.wide.u32 	%rd9, %r250, 4;
	mov.u64 	%rd10, latest_time;
	add.s64 	%rd11, %rd10, %rd9;
	mov.b32 	%r140, 0;
	st.global.u32 	[%rd11], %r140;
	add.s32 	%r141, %r136, 32;
	st.shared.u32 	[%r139+4], %r141;
	st.global.u32 	[%rd11+4], %r140;
	add.s32 	%r142, %r136, 64;
	st.shared.u32 	[%r139+8], %r142;
	st.global.u32 	[%rd11+8], %r140;
	add.s32 	%r143, %r136, 96;
	st.shared.u32 	[%r139+12], %r143;
	st.global.u32 	[%rd11+12], %r140;
	add.s32 	%r250, %r250, 4;
$L__BB0_7:
	setp.eq.s32 	%p6, %r5, 0;
	@%p6 bra 	$L__BB0_12;
	setp.eq.s32 	%p7, %r5, 1;
	@%p7 bra 	$L__BB0_10;
	shl.b32 	%r144, %r250, 5;
	shl.b32 	%r145, %r250, 2;
	mov.u32 	%r146, pt;
	add.s32 	%r147, %r146, %r145;
	st.shared.u32 	[%r147], %r144;
	mul.wide.u32 	%rd12, %r250, 4;
	mov.u64 	%rd13, latest_time;
	add.s64 	%rd14, %rd13, %rd12;
	mov.b32 	%r148, 0;
	st.global.u32 	[%rd14], %r148;
	add.s32 	%r149, %r144, 32;
	st.shared.u32 	[%r147+4], %r149;
	st.global.u32 	[%rd14+4], %r148;
	add.s32 	%r250, %r250, 2;
$L__BB0_10:
	and.b32  	%r150, %r1, 1;
	setp.eq.b32 	%p8, %r150, 1;
	not.pred 	%p9, %p8;
	@%p9 bra 	$L__BB0_12;
	shl.b32 	%r151, %r250, 5;
	shl.b32 	%r152, %r250, 2;
	mov.u32 	%r153, pt;
	add.s32 	%r154, %r153, %r152;
	st.shared.u32 	[%r154], %r151;
	mul.wide.u32 	%rd15, %r250, 4;
	mov.u64 	%rd16, latest_time;
	add.s64 	%rd17, %rd16, %rd15;
	mov.b32 	%r155, 0;
	st.global.u32 	[%rd17], %r155;
$L__BB0_12:
	setp.lt.s32 	%p10, %r120, 1;
	mov.b32 	%r268, 0;
	ld.global.u32 	%r47, [PAGEFAULT];
	@%p10 bra 	$L__BB0_28;
	setp.lt.s32 	%p11, %r1, 1;
	@%p11 bra 	$L__BB0_55;
	mov.b32 	%r268, 0;
	mov.u64 	%rd25, input;
	mov.u64 	%rd28, latest_time;
	mov.u64 	%rd33, storage;
	mov.u32 	%r255, %r268;
	mov.u32 	%r256, %r268;
$L__BB0_15:
	cvt.u64.u32 	%rd24, %r256;
	add.s64 	%rd26, %rd25, %rd24;
	ld.global.u8 	%rs1, [%rd26];
	shr.u32 	%r17, %r256, 5;
	setp.eq.s32 	%p14, %r255, -1;
	mov.b32 	%r265, -1;
	@%p14 bra 	$L__BB0_17;
	add.s32 	%r268, %r255, 1;
	st.global.u32 	[cur_time], %r268;
	mov.u32 	%r265, %r268;
$L__BB0_17:
	mov.u32 	%r255, %r265;
	mov.b32 	%r257, 0;
$L__BB0_18:
	shl.b32 	%r171, %r257, 2;
	mov.u32 	%r172, pt;
	add.s32 	%r173, %r172, %r171;
	ld.shared.u32 	%r20, [%r173];
	shr.u32 	%r174, %r20, 15;
	setp.eq.s32 	%p15, %r174, %r17;
	@%p15 bra 	$L__BB0_24;
	add.s32 	%r257, %r257, 1;
	setp.eq.s32 	%p16, %r257, %r1;
	@%p16 bra 	$L__BB0_20;
	bra.uni 	$L__BB0_18;
$L__BB0_20:
	add.s32 	%r47, %r47, 1;
	st.global.u32 	[PAGEFAULT], %r47;
	mov.b32 	%r259, 0;
	mov.b32 	%r258, -1;
	mov.u32 	%r260, %r259;
$L__BB0_21:
	mul.wide.u32 	%rd29, %r260, 4;
	add.s64 	%rd31, %rd28, %rd29;
	ld.global.u32 	%r27, [%rd31];
	setp.eq.s32 	%p18, %r27, 0;
	mov.u32 	%r261, %r260;
	@%p18 bra 	$L__BB0_23;
	setp.lt.u32 	%p19, %r27, %r258;
	selp.b32 	%r259, %r260, %r259, %p19;
	min.u32 	%r258, %r27, %r258;
	add.s32 	%r260, %r260, 1;
	setp.ne.s32 	%p20, %r260, %r1;
	mov.u32 	%r261, %r259;
	@%p20 bra 	$L__BB0_21;
$L__BB0_23:
	shl.b32 	%r178, %r261, 2;
	add.s32 	%r180, %r172, %r178;
	ld.shared.u32 	%r181, [%r180];
	and.b32  	%r263, %r181, 32767;
	shr.u32 	%r182, %r181, 10;
	and.b32  	%r183, %r182, 4194272;
	and.b32  	%r184, %r256, 2147483616;
	mov.u32 	%r185, _ZZ8mykerneliE4data;
	add.s32 	%r186, %r185, %r263;
	ld.shared.u8 	%rs67, [%r186];
	cvt.u64.u32 	%rd32, %r183;
	add.s64 	%rd34, %rd33, %rd32;
	st.global.u8 	[%rd34], %rs67;
	cvt.u64.u32 	%rd35, %r184;
	add.s64 	%rd36, %rd33, %rd35;
	ld.global.u8 	%rs68, [%rd36];
	st.shared.u8 	[%r186], %rs68;
	ld.shared.u8 	%rs69, [%r186+1];
	st.global.u8 	[%rd34+1], %rs69;
	ld.global.u8 	%rs70, [%rd36+1];
	st.shared.u8 	[%r186+1], %rs70;
	ld.shared.u8 	%rs71, [%r186+2];
	st.global.u8 	[%rd34+2], %rs71;
	ld.global.u8 	%rs72, [%rd36+2];
	st.shared.u8 	[%r186+2], %rs72;
	ld.shared.u8 	%rs73, [%r186+3];
	st.global.u8 	[%rd34+3], %rs73;
	ld.global.u8 	%rs74, [%rd36+3];
	st.shared.u8 	[%r186+3], %rs74;
	ld.shared.u8 	%rs75, [%r186+4];
	st.global.u8 	[%rd34+4], %rs75;
	ld.global.u8 	%rs76, [%rd36+4];
	st.shared.u8 	[%r186+4], %rs76;
	ld.shared.u8 	%rs77, [%r186+5];
	st.global.u8 	[%rd34+5], %rs77;
	ld.global.u8 	%rs78, [%rd36+5];
	st.shared.u8 	[%r186+5], %rs78;
	ld.shared.u8 	%rs79, [%r186+6];
	st.global.u8 	[%rd34+6], %rs79;
	ld.global.u8 	%rs80, [%rd36+6];
	st.shared.u8 	[%r186+6], %rs80;
	ld.shared.u8 	%rs81, [%r186+7];
	st.global.u8 	[%rd34+7], %rs81;
	ld.global.u8 	%rs82, [%rd36+7];
	st.shared.u8 	[%r186+7], %rs82;
	ld.shared.u8 	%rs83, [%r186+8];
	st.global.u8 	[%rd34+8], %rs83;
	ld.global.u8 	%rs84, [%rd36+8];
	st.shared.u8 	[%r186+8], %rs84;
	ld.shared.u8 	%rs85, [%r186+9];
	st.global.u8 	[%rd34+9], %rs85;
	ld.global.u8 	%rs86, [%rd36+9];
	st.shared.u8 	[%r186+9], %rs86;
	ld.shared.u8 	%rs87, [%r186+10];
	st.global.u8 	[%rd34+10], %rs87;
	ld.global.u8 	%rs88, [%rd36+10];
	st.shared.u8 	[%r186+10], %rs88;
	ld.shared.u8 	%rs89, [%r186+11];
	st.global.u8 	[%rd34+11], %rs89;
	ld.global.u8 	%rs90, [%rd36+11];
	st.shared.u8 	[%r186+11], %rs90;
	ld.shared.u8 	%rs91, [%r186+12];
	st.global.u8 	[%rd34+12], %rs91;
	ld.global.u8 	%rs92, [%rd36+12];
	st.shared.u8 	[%r186+12], %rs92;
	ld.shared.u8 	%rs93, [%r186+13];
	st.global.u8 	[%rd34+13], %rs93;
	ld.global.u8 	%rs94, [%rd36+13];
	st.shared.u8 	[%r186+13], %rs94;
	ld.shared.u8 	%rs95, [%r186+14];
	st.global.u8 	[%rd34+14], %rs95;
	ld.global.u8 	%rs96, [%rd36+14];
	st.shared.u8 	[%r186+14], %rs96;
	ld.shared.u8 	%rs97, [%r186+15];
	st.global.u8 	[%rd34+15], %rs97;
	ld.global.u8 	%rs98, [%rd36+15];
	st.shared.u8 	[%r186+15], %rs98;
	ld.shared.u8 	%rs99, [%r186+16];
	st.global.u8 	[%rd34+16], %rs99;
	ld.global.u8 	%rs100, [%rd36+16];
	st.shared.u8 	[%r186+16], %rs100;
	ld.shared.u8 	%rs101, [%r186+17];
	st.global.u8 	[%rd34+17], %rs101;
	ld.global.u8 	%rs102, [%rd36+17];
	st.shared.u8 	[%r186+17], %rs102;
	ld.shared.u8 	%rs103, [%r186+18];
	st.global.u8 	[%rd34+18], %rs103;
	ld.global.u8 	%rs104, [%rd36+18];
	st.shared.u8 	[%r186+18], %rs104;
	ld.shared.u8 	%rs105, [%r186+19];
	st.global.u8 	[%rd34+19], %rs105;
	ld.global.u8 	%rs106, [%rd36+19];
	st.shared.u8 	[%r186+19], %rs106;
	ld.shared.u8 	%rs107, [%r186+20];
	st.global.u8 	[%rd34+20], %rs107;
	ld.global.u8 	%rs108, [%rd36+20];
	st.shared.u8 	[%r186+20], %rs108;
	ld.shared.u8 	%rs109, [%r186+21];
	st.global.u8 	[%rd34+21], %rs109;
	ld.global.u8 	%rs110, [%rd36+21];
	st.shared.u8 	[%r186+21], %rs110;
	ld.shared.u8 	%rs111, [%r186+22];
	st.global.u8 	[%rd34+22], %rs111;
	ld.global.u8 	%rs112, [%rd36+22];
	st.shared.u8 	[%r186+22], %rs112;
	ld.shared.u8 	%rs113, [%r186+23];
	st.global.u8 	[%rd34+23], %rs113;
	ld.global.u8 	%rs114, [%rd36+23];
	st.shared.u8 	[%r186+23], %rs114;
	ld.shared.u8 	%rs115, [%r186+24];
	st.global.u8 	[%rd34+24], %rs115;
	ld.global.u8 	%rs116, [%rd36+24];
	st.shared.u8 	[%r186+24], %rs116;
	ld.shared.u8 	%rs117, [%r186+25];
	st.global.u8 	[%rd34+25], %rs117;
	ld.global.u8 	%rs118, [%rd36+25];
	st.shared.u8 	[%r186+25], %rs118;
	ld.shared.u8 	%rs119, [%r186+26];
	st.global.u8 	[%rd34+26], %rs119;
	ld.global.u8 	%rs120, [%rd36+26];
	st.shared.u8 	[%r186+26], %rs120;
	ld.shared.u8 	%rs121, [%r186+27];
	st.global.u8 	[%rd34+27], %rs121;
	ld.global.u8 	%rs122, [%rd36+27];
	st.shared.u8 	[%r186+27], %rs122;
	ld.shared.u8 	%rs123, [%r186+28];
	st.global.u8 	[%rd34+28], %rs123;
	ld.global.u8 	%rs124, [%rd36+28];
	st.shared.u8 	[%r186+28], %rs124;
	ld.shared.u8 	%rs125, [%r186+29];
	st.global.u8 	[%rd34+29], %rs125;
	ld.global.u8 	%rs126, [%rd36+29];
	st.shared.u8 	[%r186+29], %rs126;
	ld.shared.u8 	%rs127, [%r186+30];
	st.global.u8 	[%rd34+30], %rs127;
	ld.global.u8 	%rs128, [%rd36+30];
	st.shared.u8 	[%r186+30], %rs128;
	ld.shared.u8 	%rs129, [%r186+31];
	st.global.u8 	[%rd34+31], %rs129;
	ld.global.u8 	%rs130, [%rd36+31];
	st.shared.u8 	[%r186+31], %rs130;
	shl.b32 	%r187, %r17, 15;
	or.b32  	%r188, %r263, %r187;
	st.shared.u32 	[%r180], %r188;
	mul.wide.u32 	%rd37, %r261, 4;
	add.s64 	%rd39, %rd28, %rd37;
	st.global.u32 	[%rd39], %r255;
	bra.uni 	$L__BB0_26;
$L__BB0_24:
	mul.wide.u32 	%rd27, %r257, 4;
	add.s64 	%rd1, %rd28, %rd27;
	ld.global.u32 	%r175, [%rd1];
	setp.eq.s32 	%p17, %r175, 0;
	@%p17 bra 	$L__BB0_20;
	st.global.u32 	[%rd1], %r255;
	and.b32  	%r263, %r20, 32767;
$L__BB0_26:
	and.b32  	%r189, %r256, 31;
	add.s32 	%r190, %r263, %r189;
	mov.u32 	%r191, _ZZ8mykerneliE4data;
	add.s32 	%r192, %r191, %r190;
	st.shared.u8 	[%r192], %rs1;
	add.s32 	%r256, %r256, 1;
	setp.eq.s32 	%p21, %r256, %r120;
	@%p21 bra 	$L__BB0_28;
	bra.uni 	$L__BB0_15;
$L__BB0_27:
	st.global.u32 	[PAGEFAULT], %r47;
	st.shared.u32 	[pt], %r283;
	st.global.u32 	[latest_time], %r289;
$L__BB0_28:
	setp.lt.s32 	%p22, %r1, 1;
	add.s32 	%r42, %r120, -9;
	mov.u32 	%r271, %r268;
	mov.u32 	%r272, %r120;
	@%p22 bra 	$L__BB0_29;
	bra.uni 	$L__BB0_43;
$L__BB0_29:
	ld.shared.u32 	%r294, [pt];
	add.s32 	%r293, %r120, -1;
	shl.b32 	%r292, %r120, 10;
	mov.u64 	%rd41, storage;
	mov.u32 	%r297, %r268;
$L__BB0_30:
	setp.eq.s32 	%p23, %r297, -1;
	mov.b32 	%r299, -1;
	@%p23 bra 	$L__BB0_32;
	add.s32 	%r268, %r297, 1;
	st.global.u32 	[cur_time], %r268;
	mov.u32 	%r299, %r268;
$L__BB0_32:
	add.s32 	%r47, %r47, 1;
	and.b32  	%r194, %r294, 32767;
	shr.u32 	%r195, %r294, 10;
	and.b32  	%r196, %r195, 4194272;
	and.b32  	%r197, %r293, -32;
	mov.u32 	%r198, _ZZ8mykerneliE4data;
	add.s32 	%r199, %r198, %r194;
	ld.shared.u8 	%rs131, [%r199];
	cvt.u64.u32 	%rd40, %r196;
	add.s64 	%rd42, %rd41, %rd40;
	st.global.u8 	[%rd42], %rs131;
	cvt.u64.u32 	%rd43, %r197;
	add.s64 	%rd44, %rd41, %rd43;
	ld.global.u8 	%rs132, [%rd44];
	st.shared.u8 	[%r199], %rs132;
	ld.shared.u8 	%rs133, [%r199+1];
	st.global.u8 	[%rd42+1], %rs133;
	ld.global.u8 	%rs134, [%rd44+1];
	st.shared.u8 	[%r199+1], %rs134;
	ld.shared.u8 	%rs135, [%r199+2];
	st.global.u8 	[%rd42+2], %rs135;
	ld.global.u8 	%rs136, [%rd44+2];
	st.shared.u8 	[%r199+2], %rs136;
	ld.shared.u8 	%rs137, [%r199+3];
	st.global.u8 	[%rd42+3], %rs137;
	ld.global.u8 	%rs138, [%rd44+3];
	st.shared.u8 	[%r199+3], %rs138;
	ld.shared.u8 	%rs139, [%r199+4];
	st.global.u8 	[%rd42+4], %rs139;
	ld.global.u8 	%rs140, [%rd44+4];
	st.shared.u8 	[%r199+4], %rs140;
	ld.shared.u8 	%rs141, [%r199+5];
	st.global.u8 	[%rd42+5], %rs141;
	ld.global.u8 	%rs142, [%rd44+5];
	st.shared.u8 	[%r199+5], %rs142;
	ld.shared.u8 	%rs143, [%r199+6];
	st.global.u8 	[%rd42+6], %rs143;
	ld.global.u8 	%rs144, [%rd44+6];
	st.shared.u8 	[%r199+6], %rs144;
	ld.shared.u8 	%rs145, [%r199+7];
	st.global.u8 	[%rd42+7], %rs145;
	ld.global.u8 	%rs146, [%rd44+7];
	st.shared.u8 	[%r199+7], %rs146;
	ld.shared.u8 	%rs147, [%r199+8];
	st.global.u8 	[%rd42+8], %rs147;
	ld.global.u8 	%rs148, [%rd44+8];
	st.shared.u8 	[%r199+8], %rs148;
	ld.shared.u8 	%rs149, [%r199+9];
	st.global.u8 	[%rd42+9], %rs149;
	ld.global.u8 	%rs150, [%rd44+9];
	st.shared.u8 	[%r199+9], %rs150;
	ld.shared.u8 	%rs151, [%r199+10];
	st.global.u8 	[%rd42+10], %rs151;
	ld.global.u8 	%rs152, [%rd44+10];
	st.shared.u8 	[%r199+10], %rs152;
	ld.shared.u8 	%rs153, [%r199+11];
	st.global.u8 	[%rd42+11], %rs153;
	ld.global.u8 	%rs154, [%rd44+11];
	st.shared.u8 	[%r199+11], %rs154;
	ld.shared.u8 	%rs155, [%r199+12];
	st.global.u8 	[%rd42+12], %rs155;
	ld.global.u8 	%rs156, [%rd44+12];
	st.shared.u8 	[%r199+12], %rs156;
	ld.shared.u8 	%rs157, [%r199+13];
	st.global.u8 	[%rd42+13], %rs157;
	ld.global.u8 	%rs158, [%rd44+13];
	st.shared.u8 	[%r199+13], %rs158;
	ld.shared.u8 	%rs159, [%r199+14];
	st.global.u8 	[%rd42+14], %rs159;
	ld.global.u8 	%rs160, [%rd44+14];
	st.shared.u8 	[%r199+14], %rs160;
	ld.shared.u8 	%rs161, [%r199+15];
	st.global.u8 	[%rd42+15], %rs161;
	ld.global.u8 	%rs162, [%rd44+15];
	st.shared.u8 	[%r199+15], %rs162;
	ld.shared.u8 	%rs163, [%r199+16];
	st.global.u8 	[%rd42+16], %rs163;
	ld.global.u8 	%rs164, [%rd44+16];
	st.shared.u8 	[%r199+16], %rs164;
	ld.shared.u8 	%rs165, [%r199+17];
	st.global.u8 	[%rd42+17], %rs165;
	ld.global.u8 	%rs166, [%rd44+17];
	st.shared.u8 	[%r199+17], %rs166;
	ld.shared.u8 	%rs167, [%r199+18];
	st.global.u8 	[%rd42+18], %rs167;
	ld.global.u8 	%rs168, [%rd44+18];
	st.shared.u8 	[%r199+18], %rs168;
	ld.shared.u8 	%rs169, [%r199+19];
	st.global.u8 	[%rd42+19], %rs169;
	ld.global.u8 	%rs170, [%rd44+19];
	st.shared.u8 	[%r199+19], %rs170;
	ld.shared.u8 	%rs171, [%r199+20];
	st.global.u8 	[%rd42+20], %rs171;
	ld.global.u8 	%rs172, [%rd44+20];
	st.shared.u8 	[%r199+20], %rs172;
	ld.shared.u8 	%rs173, [%r199+21];
	st.global.u8 	[%rd42+21], %rs173;
	ld.global.u8 	%rs174, [%rd44+21];
	st.shared.u8 	[%r199+21], %rs174;
	ld.shared.u8 	%rs175, [%r199+22];
	st.global.u8 	[%rd42+22], %rs175;
	ld.global.u8 	%rs176, [%rd44+22];
	st.shared.u8 	[%r199+22], %rs176;
	ld.shared.u8 	%rs177, [%r199+23];
	st.global.u8 	[%rd42+23], %rs177;
	ld.global.u8 	%rs178, [%rd44+23];
	st.shared.u8 	[%r199+23], %rs178;
	ld.shared.u8 	%rs179, [%r199+24];
	st.global.u8 	[%rd42+24], %rs179;
	ld.global.u8 	%rs180, [%rd44+24];
	st.shared.u8 	[%r199+24], %rs180;
	ld.shared.u8 	%rs181, [%r199+25];
	st.global.u8 	[%rd42+25], %rs181;
	ld.global.u8 	%rs182, [%rd44+25];
	st.shared.u8 	[%r199+25], %rs182;
	ld.shared.u8 	%rs183, [%r199+26];
	st.global.u8 	[%rd42+26], %rs183;
	ld.global.u8 	%rs184, [%rd44+26];
	st.shared.u8 	[%r199+26], %rs184;
	ld.shared.u8 	%rs185, [%r199+27];
	st.global.u8 	[%rd42+27], %rs185;
	ld.global.u8 	%rs186, [%rd44+27];
	st.shared.u8 	[%r199+27], %rs186;
	ld.shared.u8 	%rs187, [%r199+28];
	st.global.u8 	[%rd42+28], %rs187;
	ld.global.u8 	%rs188, [%rd44+28];
	st.shared.u8 	[%r199+28], %rs188;
	ld.shared.u8 	%rs189, [%r199+29];
	st.global.u8 	[%rd42+29], %rs189;
	ld.global.u8 	%rs190, [%rd44+29];
	st.shared.u8 	[%r199+29], %rs190;
	ld.shared.u8 	%rs191, [%r199+30];
	st.global.u8 	[%rd42+30], %rs191;
	ld.global.u8 	%rs192, [%rd44+30];
	st.shared.u8 	[%r199+30], %rs192;
	ld.shared.u8 	%rs193, [%r199+31];
	st.global.u8 	[%rd42+31], %rs193;
	ld.global.u8 	%rs194, [%rd44+31];
	st.shared.u8 	[%r199+31], %rs194;
	add.s32 	%r292, %r292, -1024;
	and.b32  	%r200, %r292, -32768;
	or.b32  	%r294, %r194, %r200;
	add.s32 	%r96, %r293, -1;
	add.s32 	%r201, %r293, 1;
	setp.gt.s32 	%p24, %r201, %r42;
	mov.u32 	%r293, %r96;
	mov.u32 	%r297, %r299;
	@%p24 bra 	$L__BB0_30;
	st.global.u32 	[PAGEFAULT], %r47;
	st.shared.u32 	[pt], %r294;
	st.global.u32 	[latest_time], %r299;
$L__BB0_34:
	setp.lt.s32 	%p33, %r120, 1;
	@%p33 bra 	$L__BB0_66;
	mov.b32 	%r302, 0;
	mov.u64 	%rd59, latest_time;
	mov.u64 	%rd64, storage;
	mov.u64 	%rd72, result;
$L__BB0_36:
	shr.u32 	%r100, %r302, 5;
	setp.eq.s32 	%p34, %r268, -1;
	mov.b32 	%r303, -1;
	@%p34 bra 	$L__BB0_38;
	add.s32 	%r303, %r268, 1;
	st.global.u32 	[cur_time], %r303;
$L__BB0_38:
	setp.lt.s32 	%p35, %r1, 1;
	@%p35 bra 	$L__BB0_60;
	mov.b32 	%r304, 0;
$L__BB0_40:
	shl.b32 	%r227, %r304, 2;
	mov.u32 	%r228, pt;
	add.s32 	%r229, %r228, %r227;
	ld.shared.u32 	%r104, [%r229];
	shr.u32 	%r230, %r104, 15;
	setp.ne.s32 	%p36, %r230, %r100;
	@%p36 bra 	$L__BB0_59;
	mul.wide.u32 	%rd58, %r304, 4;
	add.s64 	%rd5, %rd59, %rd58;
	ld.global.u32 	%r231, [%rd5];
	setp.eq.s32 	%p38, %r231, 0;
	@%p38 bra 	$L__BB0_60;
	st.global.u32 	[%rd5], %r303;
	and.b32  	%r310, %r104, 32767;
	bra.uni 	$L__BB0_65;
$L__BB0_43:
	add.s32 	%r50, %r272, -1;
	shr.u32 	%r51, %r50, 5;
	setp.eq.s32 	%p25, %r271, -1;
	mov.b32 	%r280, -1;
	@%p25 bra 	$L__BB0_45;
	add.s32 	%r268, %r271, 1;
	st.global.u32 	[cur_time], %r268;
	mov.u32 	%r280, %r268;
$L__BB0_45:
	mov.u32 	%r271, %r280;
	mov.b32 	%r273, 0;
$L__BB0_46:
	shl.b32 	%r204, %r273, 2;
	mov.u32 	%r205, pt;
	add.s32 	%r206, %r205, %r204;
	ld.shared.u32 	%r207, [%r206];
	shr.u32 	%r208, %r207, 15;
	setp.eq.s32 	%p26, %r208, %r51;
	@%p26 bra 	$L__BB0_52;
	add.s32 	%r273, %r273, 1;
	setp.eq.s32 	%p27, %r273, %r1;
	@%p27 bra 	$L__BB0_48;
	bra.uni 	$L__BB0_46;
$L__BB0_48:
	add.s32 	%r47, %r47, 1;
	st.global.u32 	[PAGEFAULT], %r47;
	mov.b32 	%r275, 0;
	mov.b32 	%r274, -1;
	mov.u32 	%r276, %r275;
$L__BB0_49:
	mul.wide.u32 	%rd47, %r276, 4;
	mov.u64 	%rd48, latest_time;
	add.s64 	%rd49, %rd48, %rd47;
	ld.global.u32 	%r59, [%rd49];
	setp.eq.s32 	%p29, %r59, 0;
	mov.u32 	%r277, %r276;
	@%p29 bra 	$L__BB0_51;
	setp.lt.u32 	%p30, %r59, %r274;
	selp.b32 	%r275, %r276, %r275, %p30;
	min.u32 	%r274, %r59, %r274;
	add.s32 	%r276, %r276, 1;
	setp.ne.s32 	%p31, %r276, %r1;
	mov.u32 	%r277, %r275;
	@%p31 bra 	$L__BB0_49;
$L__BB0_51:
	shl.b32 	%r212, %r277, 2;
	add.s32 	%r214, %r205, %r212;
	ld.shared.u32 	%r215, [%r214];
	and.b32  	%r216, %r215, 32767;
	shr.u32 	%r217, %r215, 10;
	and.b32  	%r218, %r217, 4194272;
	and.b32  	%r219, %r50, -32;
	mov.u32 	%r220, _ZZ8mykerneliE4data;
	add.s32 	%r221, %r220, %r216;
	ld.shared.u8 	%rs195, [%r221];
	cvt.u64.u32 	%rd50, %r218;
	mov.u64 	%rd51, storage;
	add.s64 	%rd52, %rd51, %rd50;
	st.global.u8 	[%rd52], %rs195;
	cvt.u64.u32 	%rd53, %r219;
	add.s64 	%rd54, %rd51, %rd53;
	ld.global.u8 	%rs196, [%rd54];
	st.shared.u8 	[%r221], %rs196;
	ld.shared.u8 	%rs197, [%r221+1];
	st.global.u8 	[%rd52+1], %rs197;
	ld.global.u8 	%rs198, [%rd54+1];
	st.shared.u8 	[%r221+1], %rs198;
	ld.shared.u8 	%rs199, [%r221+2];
	st.global.u8 	[%rd52+2], %rs199;
	ld.global.u8 	%rs200, [%rd54+2];
	st.shared.u8 	[%r221+2], %rs200;
	ld.shared.u8 	%rs201, [%r221+3];
	st.global.u8 	[%rd52+3], %rs201;
	ld.global.u8 	%rs202, [%rd54+3];
	st.shared.u8 	[%r221+3], %rs202;
	ld.shared.u8 	%rs203, [%r221+4];
	st.global.u8 	[%rd52+4], %rs203;
	ld.global.u8 	%rs204, [%rd54+4];
	st.shared.u8 	[%r221+4], %rs204;
	ld.shared.u8 	%rs205, [%r221+5];
	st.global.u8 	[%rd52+5], %rs205;
	ld.global.u8 	%rs206, [%rd54+5];
	st.shared.u8 	[%r221+5], %rs206;
	ld.shared.u8 	%rs207, [%r221+6];
	st.global.u8 	[%rd52+6], %rs207;
	ld.global.u8 	%rs208, [%rd54+6];
	st.shared.u8 	[%r221+6], %rs208;
	ld.shared.u8 	%rs209, [%r221+7];
	st.global.u8 	[%rd52+7], %rs209;
	ld.global.u8 	%rs210, [%rd54+7];
	st.shared.u8 	[%r221+7], %rs210;
	ld.shared.u8 	%rs211, [%r221+8];
	st.global.u8 	[%rd52+8], %rs211;
	ld.global.u8 	%rs212, [%rd54+8];
	st.shared.u8 	[%r221+8], %rs212;
	ld.shared.u8 	%rs213, [%r221+9];
	st.global.u8 	[%rd52+9], %rs213;
	ld.global.u8 	%rs214, [%rd54+9];
	st.shared.u8 	[%r221+9], %rs214;
	ld.shared.u8 	%rs215, [%r221+10];
	st.global.u8 	[%rd52+10], %rs215;
	ld.global.u8 	%rs216, [%rd54+10];
	st.shared.u8 	[%r221+10], %rs216;
	ld.shared.u8 	%rs217, [%r221+11];
	st.global.u8 	[%rd52+11], %rs217;
	ld.global.u8 	%rs218, [%rd54+11];
	st.shared.u8 	[%r221+11], %rs218;
	ld.shared.u8 	%rs219, [%r221+12];
	st.global.u8 	[%rd52+12], %rs219;
	ld.global.u8 	%rs220, [%rd54+12];
	st.shared.u8 	[%r221+12], %rs220;
	ld.shared.u8 	%rs221, [%r221+13];
	st.global.u8 	[%rd52+13], %rs221;
	ld.global.u8 	%rs222, [%rd54+13];
	st.shared.u8 	[%r221+13], %rs222;
	ld.shared.u8 	%rs223, [%r221+14];
	st.global.u8 	[%rd52+14], %rs223;
	ld.global.u8 	%rs224, [%rd54+14];
	st.shared.u8 	[%r221+14], %rs224;
	ld.shared.u8 	%rs225, [%r221+15];
	st.global.u8 	[%rd52+15], %rs225;
	ld.global.u8 	%rs226, [%rd54+15];
	st.shared.u8 	[%r221+15], %rs226;
	ld.shared.u8 	%rs227, [%r221+16];
	st.global.u8 	[%rd52+16], %rs227;
	ld.global.u8 	%rs228, [%rd54+16];
	st.shared.u8 	[%r221+16], %rs228;
	ld.shared.u8 	%rs229, [%r221+17];
	st.global.u8 	[%rd52+17], %rs229;
	ld.global.u8 	%rs230, [%rd54+17];
	st.shared.u8 	[%r221+17], %rs230;
	ld.shared.u8 	%rs231, [%r221+18];
	st.global.u8 	[%rd52+18], %rs231;
	ld.global.u8 	%rs232, [%rd54+18];
	st.shared.u8 	[%r221+18], %rs232;
	ld.shared.u8 	%rs233, [%r221+19];
	st.global.u8 	[%rd52+19], %rs233;
	ld.global.u8 	%rs234, [%rd54+19];
	st.shared.u8 	[%r221+19], %rs234;
	ld.shared.u8 	%rs235, [%r221+20];
	st.global.u8 	[%rd52+20], %rs235;
	ld.global.u8 	%rs236, [%rd54+20];
	st.shared.u8 	[%r221+20], %rs236;
	ld.shared.u8 	%rs237, [%r221+21];
	st.global.u8 	[%rd52+21], %rs237;
	ld.global.u8 	%rs238, [%rd54+21];
	st.shared.u8 	[%r221+21], %rs238;
	ld.shared.u8 	%rs239, [%r221+22];
	st.global.u8 	[%rd52+22], %rs239;
	ld.global.u8 	%rs240, [%rd54+22];
	st.shared.u8 	[%r221+22], %rs240;
	ld.shared.u8 	%rs241, [%r221+23];
	st.global.u8 	[%rd52+23], %rs241;
	ld.global.u8 	%rs242, [%rd54+23];
	st.shared.u8 	[%r221+23], %rs242;
	ld.shared.u8 	%rs243, [%r221+24];
	st.global.u8 	[%rd52+24], %rs243;
	ld.global.u8 	%rs244, [%rd54+24];
	st.shared.u8 	[%r221+24], %rs244;
	ld.shared.u8 	%rs245, [%r221+25];
	st.global.u8 	[%rd52+25], %rs245;
	ld.global.u8 	%rs246, [%rd54+25];
	st.shared.u8 	[%r221+25], %rs246;
	ld.shared.u8 	%rs247, [%r221+26];
	st.global.u8 	[%rd52+26], %rs247;
	ld.global.u8 	%rs248, [%rd54+26];
	st.shared.u8 	[%r221+26], %rs248;
	ld.shared.u8 	%rs249, [%r221+27];
	st.global.u8 	[%rd52+27], %rs249;
	ld.global.u8 	%rs250, [%rd54+27];
	st.shared.u8 	[%r221+27], %rs250;
	ld.shared.u8 	%rs251, [%r221+28];
	st.global.u8 	[%rd52+28], %rs251;
	ld.global.u8 	%rs252, [%rd54+28];
	st.shared.u8 	[%r221+28], %rs252;
	ld.shared.u8 	%rs253, [%r221+29];
	st.global.u8 	[%rd52+29], %rs253;
	ld.global.u8 	%rs254, [%rd54+29];
	st.shared.u8 	[%r221+29], %rs254;
	ld.shared.u8 	%rs255, [%r221+30];
	st.global.u8 	[%rd52+30], %rs255;
	ld.global.u8 	%rs256, [%rd54+30];
	st.shared.u8 	[%r221+30], %rs256;
	ld.shared.u8 	%rs257, [%r221+31];
	st.global.u8 	[%rd52+31], %rs257;
	ld.global.u8 	%rs258, [%rd54+31];
	st.shared.u8 	[%r221+31], %rs258;
	shl.b32 	%r222, %r51, 15;
	or.b32  	%r223, %r216, %r222;
	st.shared.u32 	[%r214], %r223;
	mul.wide.u32 	%rd55, %r277, 4;
	add.s64 	%rd57, %rd48, %rd55;
	st.global.u32 	[%rd57], %r271;
	bra.uni 	$L__BB0_54;
$L__BB0_52:
	mul.wide.u32 	%rd45, %r273, 4;
	mov.u64 	%rd46, latest_time;
	add.s64 	%rd2, %rd46, %rd45;
	ld.global.u32 	%r209, [%rd2];
	setp.eq.s32 	%p28, %r209, 0;
	@%p28 bra 	$L__BB0_48;
	st.global.u32 	[%rd2], %r271;
$L__BB0_54:
	setp.gt.s32 	%p32, %r272, %r42;
	mov.u32 	%r272, %r50;
	@%p32 bra 	$L__BB0_43;
	bra.uni 	$L__BB0_34;
$L__BB0_55:
	ld.shared.u32 	%r283, [pt];
	neg.s32 	%r281, %r120;
	mov.b32 	%r282, 0;
	mov.u64 	%rd74, input;
	mov.u64 	%rd20, storage;
	mov.u32 	%r268, %r282;
	mov.u32 	%r286, %r282;
	mov.u32 	%r287, %r282;
$L__BB0_56:
	ld.global.u8 	%rs2, [%rd74];
	setp.eq.s32 	%p12, %r286, -1;
	mov.b32 	%r289, -1;
	@%p12 bra 	$L__BB0_58;
	add.s32 	%r268, %r286, 1;
	st.global.u32 	[cur_time], %r268;
	mov.u32 	%r289, %r268;
$L__BB0_58:
	add.s32 	%r47, %r47, 1;
	and.b32  	%r159, %r283, 32767;
	shr.u32 	%r160, %r283, 10;
	and.b32  	%r161, %r160, 4194272;
	and.b32  	%r162, %r287, 2147483616;
	mov.u32 	%r163, _ZZ8mykerneliE4data;
	add.s32 	%r164, %r163, %r159;
	ld.shared.u8 	%rs3, [%r164];
	cvt.u64.u32 	%rd19, %r161;
	add.s64 	%rd21, %rd20, %rd19;
	st.global.u8 	[%rd21], %rs3;
	cvt.u64.u32 	%rd22, %r162;
	add.s64 	%rd23, %rd20, %rd22;
	ld.global.u8 	%rs4, [%rd23];
	st.shared.u8 	[%r164], %rs4;
	ld.shared.u8 	%rs5, [%r164+1];
	st.global.u8 	[%rd21+1], %rs5;
	ld.global.u8 	%rs6, [%rd23+1];
	st.shared.u8 	[%r164+1], %rs6;
	ld.shared.u8 	%rs7, [%r164+2];
	st.global.u8 	[%rd21+2], %rs7;
	ld.global.u8 	%rs8, [%rd23+2];
	st.shared.u8 	[%r164+2], %rs8;
	ld.shared.u8 	%rs9, [%r164+3];
	st.global.u8 	[%rd21+3], %rs9;
	ld.global.u8 	%rs10, [%rd23+3];
	st.shared.u8 	[%r164+3], %rs10;
	ld.shared.u8 	%rs11, [%r164+4];
	st.global.u8 	[%rd21+4], %rs11;
	ld.global.u8 	%rs12, [%rd23+4];
	st.shared.u8 	[%r164+4], %rs12;
	ld.shared.u8 	%rs13, [%r164+5];
	st.global.u8 	[%rd21+5], %rs13;
	ld.global.u8 	%rs14, [%rd23+5];
	st.shared.u8 	[%r164+5], %rs14;
	ld.shared.u8 	%rs15, [%r164+6];
	st.global.u8 	[%rd21+6], %rs15;
	ld.global.u8 	%rs16, [%rd23+6];
	st.shared.u8 	[%r164+6], %rs16;
	ld.shared.u8 	%rs17, [%r164+7];
	st.global.u8 	[%rd21+7], %rs17;
	ld.global.u8 	%rs18, [%rd23+7];
	st.shared.u8 	[%r164+7], %rs18;
	ld.shared.u8 	%rs19, [%r164+8];
	st.global.u8 	[%rd21+8], %rs19;
	ld.global.u8 	%rs20, [%rd23+8];
	st.shared.u8 	[%r164+8], %rs20;
	ld.shared.u8 	%rs21, [%r164+9];
	st.global.u8 	[%rd21+9], %rs21;
	ld.global.u8 	%rs22, [%rd23+9];
	st.shared.u8 	[%r164+9], %rs22;
	ld.shared.u8 	%rs23, [%r164+10];
	st.global.u8 	[%rd21+10], %rs23;
	ld.global.u8 	%rs24, [%rd23+10];
	st.shared.u8 	[%r164+10], %rs24;
	ld.shared.u8 	%rs25, [%r164+11];
	st.global.u8 	[%rd21+11], %rs25;
	ld.global.u8 	%rs26, [%rd23+11];
	st.shared.u8 	[%r164+11], %rs26;
	ld.shared.u8 	%rs27, [%r164+12];
	st.global.u8 	[%rd21+12], %rs27;
	ld.global.u8 	%rs28, [%rd23+12];
	st.shared.u8 	[%r164+12], %rs28;
	ld.shared.u8 	%rs29, [%r164+13];
	st.global.u8 	[%rd21+13], %rs29;
	ld.global.u8 	%rs30, [%rd23+13];
	st.shared.u8 	[%r164+13], %rs30;
	ld.shared.u8 	%rs31, [%r164+14];
	st.global.u8 	[%rd21+14], %rs31;
	ld.global.u8 	%rs32, [%rd23+14];
	st.shared.u8 	[%r164+14], %rs32;
	ld.shared.u8 	%rs33, [%r164+15];
	st.global.u8 	[%rd21+15], %rs33;
	ld.global.u8 	%rs34, [%rd23+15];
	st.shared.u8 	[%r164+15], %rs34;
	ld.shared.u8 	%rs35, [%r164+16];
	st.global.u8 	[%rd21+16], %rs35;
	ld.global.u8 	%rs36, [%rd23+16];
	st.shared.u8 	[%r164+16], %rs36;
	ld.shared.u8 	%rs37, [%r164+17];
	st.global.u8 	[%rd21+17], %rs37;
	ld.global.u8 	%rs38, [%rd23+17];
	st.shared.u8 	[%r164+17], %rs38;
	ld.shared.u8 	%rs39, [%r164+18];
	st.global.u8 	[%rd21+18], %rs39;
	ld.global.u8 	%rs40, [%rd23+18];
	st.shared.u8 	[%r164+18], %rs40;
	ld.shared.u8 	%rs41, [%r164+19];
	st.global.u8 	[%rd21+19], %rs41;
	ld.global.u8 	%rs42, [%rd23+19];
	st.shared.u8 	[%r164+19], %rs42;
	ld.shared.u8 	%rs43, [%r164+20];
	st.global.u8 	[%rd21+20], %rs43;
	ld.global.u8 	%rs44, [%rd23+20];
	st.shared.u8 	[%r164+20], %rs44;
	ld.shared.u8 	%rs45, [%r164+21];
	st.global.u8 	[%rd21+21], %rs45;
	ld.global.u8 	%rs46, [%rd23+21];
	st.shared.u8 	[%r164+21], %rs46;
	ld.shared.u8 	%rs47, [%r164+22];
	st.global.u8 	[%rd21+22], %rs47;
	ld.global.u8 	%rs48, [%rd23+22];
	st.shared.u8 	[%r164+22], %rs48;
	ld.shared.u8 	%rs49, [%r164+23];
	st.global.u8 	[%rd21+23], %rs49;
	ld.global.u8 	%rs50, [%rd23+23];
	st.shared.u8 	[%r164+23], %rs50;
	ld.shared.u8 	%rs51, [%r164+24];
	st.global.u8 	[%rd21+24], %rs51;
	ld.global.u8 	%rs52, [%rd23+24];
	st.shared.u8 	[%r164+24], %rs52;
	ld.shared.u8 	%rs53, [%r164+25];
	st.global.u8 	[%rd21+25], %rs53;
	ld.global.u8 	%rs54, [%rd23+25];
	st.shared.u8 	[%r164+25], %rs54;
	ld.shared.u8 	%rs55, [%r164+26];
	st.global.u8 	[%rd21+26], %rs55;
	ld.global.u8 	%rs56, [%rd23+26];
	st.shared.u8 	[%r164+26], %rs56;
	ld.shared.u8 	%rs57, [%r164+27];
	st.global.u8 	[%rd21+27], %rs57;
	ld.global.u8 	%rs58, [%rd23+27];
	st.shared.u8 	[%r164+27], %rs58;
	ld.shared.u8 	%rs59, [%r164+28];
	st.global.u8 	[%rd21+28], %rs59;
	ld.global.u8 	%rs60, [%rd23+28];
	st.shared.u8 	[%r164+28], %rs60;
	ld.shared.u8 	%rs61, [%r164+29];
	st.global.u8 	[%rd21+29], %rs61;
	ld.global.u8 	%rs62, [%rd23+29];
	st.shared.u8 	[%r164+29], %rs62;
	ld.shared.u8 	%rs63, [%r164+30];
	st.global.u8 	[%rd21+30], %rs63;
	ld.global.u8 	%rs64, [%rd23+30];
	st.shared.u8 	[%r164+30], %rs64;
	ld.shared.u8 	%rs65, [%r164+31];
	st.global.u8 	[%rd21+31], %rs65;
	ld.global.u8 	%rs66, [%rd23+31];
	st.shared.u8 	[%r164+31], %rs66;
	and.b32  	%r165, %r282, -32768;
	or.b32  	%r283, %r159, %r165;
	and.b32  	%r166, %r287, 31;
	add.s32 	%r167, %r164, %r166;
	st.shared.u8 	[%r167], %rs2;
	add.s32 	%r287, %r287, 1;
	add.s32 	%r282, %r282, 1024;
	add.s32 	%r281, %r281, 1;
	setp.eq.s32 	%p13, %r281, 0;
	add.s64 	%rd74, %rd74, 1;
	mov.u32 	%r286, %r289;
	@%p13 bra 	$L__BB0_27;
	bra.uni 	$L__BB0_56;
$L__BB0_59:
	add.s32 	%r304, %r304, 1;
	setp.ne.s32 	%p37, %r304, %r1;
	@%p37 bra 	$L__BB0_40;
$L__BB0_60:
	setp.lt.s32 	%p39, %r1, 1;
	add.s32 	%r47, %r47, 1;
	st.global.u32 	[PAGEFAULT], %r47;
	mov.b32 	%r308, 0;
	@%p39 bra 	$L__BB0_64;
	mov.b32 	%r306, 0;
	mov.b32 	%r305, -1;
	mov.u32 	%r307, %r306;
$L__BB0_62:
	mul.wide.u32 	%rd60, %r307, 4;
	add.s64 	%rd62, %rd59, %rd60;
	ld.global.u32 	%r110, [%rd62];
	setp.eq.s32 	%p40, %r110, 0;
	mov.u32 	%r308, %r307;
	@%p40 bra 	$L__BB0_64;
	setp.lt.u32 	%p41, %r110, %r305;
	selp.b32 	%r306, %r307, %r306, %p41;
	min.u32 	%r305, %r110, %r305;
	add.s32 	%r307, %r307, 1;
	setp.ne.s32 	%p42, %r307, %r1;
	mov.u32 	%r308, %r306;
	@%p42 bra 	$L__BB0_62;
$L__BB0_64:
	shl.b32 	%r235, %r308, 2;
	mov.u32 	%r236, pt;
	add.s32 	%r237, %r236, %r235;
	ld.shared.u32 	%r238, [%r237];
	and.b32  	%r310, %r238, 32767;
	shr.u32 	%r239, %r238, 10;
	and.b32  	%r240, %r239, 4194272;
	and.b32  	%r241, %r302, 2147483616;
	mov.u32 	%r242, _ZZ8mykerneliE4data;
	add.s32 	%r243, %r242, %r310;
	ld.shared.u8 	%rs259, [%r243];
	cvt.u64.u32 	%rd63, %r240;
	add.s64 	%rd65, %rd64, %rd63;
	st.global.u8 	[%rd65], %rs259;
	cvt.u64.u32 	%rd66, %r241;
	add.s64 	%rd67, %rd64, %rd66;
	ld.global.u8 	%rs260, [%rd67];
	st.shared.u8 	[%r243], %rs260;
	ld.shared.u8 	%rs261, [%r243+1];
	st.global.u8 	[%rd65+1], %rs261;
	ld.global.u8 	%rs262, [%rd67+1];
	st.shared.u8 	[%r243+1], %rs262;
	ld.shared.u8 	%rs263, [%r243+2];
	st.global.u8 	[%rd65+2], %rs263;
	ld.global.u8 	%rs264, [%rd67+2];
	st.shared.u8 	[%r243+2], %rs264;
	ld.shared.u8 	%rs265, [%r243+3];
	st.global.u8 	[%rd65+3], %rs265;
	ld.global.u8 	%rs266, [%rd67+3];
	st.shared.u8 	[%r243+3], %rs266;
	ld.shared.u8 	%rs267, [%r243+4];
	st.global.u8 	[%rd65+4], %rs267;
	ld.global.u8 	%rs268, [%rd67+4];
	st.shared.u8 	[%r243+4], %rs268;
	ld.shared.u8 	%rs269, [%r243+5];
	st.global.u8 	[%rd65+5], %rs269;
	ld.global.u8 	%rs270, [%rd67+5];
	st.shared.u8 	[%r243+5], %rs270;
	ld.shared.u8 	%rs271, [%r243+6];
	st.global.u8 	[%rd65+6], %rs271;
	ld.global.u8 	%rs272, [%rd67+6];
	st.shared.u8 	[%r243+6], %rs272;
	ld.shared.u8 	%rs273, [%r243+7];
	st.global.u8 	[%rd65+7], %rs273;
	ld.global.u8 	%rs274, [%rd67+7];
	st.shared.u8 	[%r243+7], %rs274;
	ld.shared.u8 	%rs275, [%r243+8];
	st.global.u8 	[%rd65+8], %rs275;
	ld.global.u8 	%rs276, [%rd67+8];
	st.shared.u8 	[%r243+8], %rs276;
	ld.shared.u8 	%rs277, [%r243+9];
	st.global.u8 	[%rd65+9], %rs277;
	ld.global.u8 	%rs278, [%rd67+9];
	st.shared.u8 	[%r243+9], %rs278;
	ld.shared.u8 	%rs279, [%r243+10];
	st.global.u8 	[%rd65+10], %rs279;
	ld.global.u8 	%rs280, [%rd67+10];
	st.shared.u8 	[%r243+10], %rs280;
	ld.shared.u8 	%rs281, [%r243+11];
	st.global.u8 	[%rd65+11], %rs281;
	ld.global.u8 	%rs282, [%rd67+11];
	st.shared.u8 	[%r243+11], %rs282;
	ld.shared.u8 	%rs283, [%r243+12];
	st.global.u8 	[%rd65+12], %rs283;
	ld.global.u8 	%rs284, [%rd67+12];
	st.shared.u8 	[%r243+12], %rs284;
	ld.shared.u8 	%rs285, [%r243+13];
	st.global.u8 	[%rd65+13], %rs285;
	ld.global.u8 	%rs286, [%rd67+13];
	st.shared.u8 	[%r243+13], %rs286;
	ld.shared.u8 	%rs287, [%r243+14];
	st.global.u8 	[%rd65+14], %rs287;
	ld.global.u8 	%rs288, [%rd67+14];
	st.shared.u8 	[%r243+14], %rs288;
	ld.shared.u8 	%rs289, [%r243+15];
	st.global.u8 	[%rd65+15], %rs289;
	ld.global.u8 	%rs290, [%rd67+15];
	st.shared.u8 	[%r243+15], %rs290;
	ld.shared.u8 	%rs291, [%r243+16];
	st.global.u8 	[%rd65+16], %rs291;
	ld.global.u8 	%rs292, [%rd67+16];
	st.shared.u8 	[%r243+16], %rs292;
	ld.shared.u8 	%rs293, [%r243+17];
	st.global.u8 	[%rd65+17], %rs293;
	ld.global.u8 	%rs294, [%rd67+17];
	st.shared.u8 	[%r243+17], %rs294;
	ld.shared.u8 	%rs295, [%r243+18];
	st.global.u8 	[%rd65+18], %rs295;
	ld.global.u8 	%rs296, [%rd67+18];
	st.shared.u8 	[%r243+18], %rs296;
	ld.shared.u8 	%rs297, [%r243+19];
	st.global.u8 	[%rd65+19], %rs297;
	ld.global.u8 	%rs298, [%rd67+19];
	st.shared.u8 	[%r243+19], %rs298;
	ld.shared.u8 	%rs299, [%r243+20];
	st.global.u8 	[%rd65+20], %rs299;
	ld.global.u8 	%rs300, [%rd67+20];
	st.shared.u8 	[%r243+20], %rs300;
	ld.shared.u8 	%rs301, [%r243+21];
	st.global.u8 	[%rd65+21], %rs301;
	ld.global.u8 	%rs302, [%rd67+21];
	st.shared.u8 	[%r243+21], %rs302;
	ld.shared.u8 	%rs303, [%r243+22];
	st.global.u8 	[%rd65+22], %rs303;
	ld.global.u8 	%rs304, [%rd67+22];
	st.shared.u8 	[%r243+22], %rs304;
	ld.shared.u8 	%rs305, [%r243+23];
	st.global.u8 	[%rd65+23], %rs305;
	ld.global.u8 	%rs306, [%rd67+23];
	st.shared.u8 	[%r243+23], %rs306;
	ld.shared.u8 	%rs307, [%r243+24];
	st.global.u8 	[%rd65+24], %rs307;
	ld.global.u8 	%rs308, [%rd67+24];
	st.shared.u8 	[%r243+24], %rs308;
	ld.shared.u8 	%rs309, [%r243+25];
	st.global.u8 	[%rd65+25], %rs309;
	ld.global.u8 	%rs310, [%rd67+25];
	st.shared.u8 	[%r243+25], %rs310;
	ld.shared.u8 	%rs311, [%r243+26];
	st.global.u8 	[%rd65+26], %rs311;
	ld.global.u8 	%rs312, [%rd67+26];
	st.shared.u8 	[%r243+26], %rs312;
	ld.shared.u8 	%rs313, [%r243+27];
	st.global.u8 	[%rd65+27], %rs313;
	ld.global.u8 	%rs314, [%rd67+27];
	st.shared.u8 	[%r243+27], %rs314;
	ld.shared.u8 	%rs315, [%r243+28];
	st.global.u8 	[%rd65+28], %rs315;
	ld.global.u8 	%rs316, [%rd67+28];
	st.shared.u8 	[%r243+28], %rs316;
	ld.shared.u8 	%rs317, [%r243+29];
	st.global.u8 	[%rd65+29], %rs317;
	ld.global.u8 	%rs318, [%rd67+29];
	st.shared.u8 	[%r243+29], %rs318;
	ld.shared.u8 	%rs319, [%r243+30];
	st.global.u8 	[%rd65+30], %rs319;
	ld.global.u8 	%rs320, [%rd67+30];
	st.shared.u8 	[%r243+30], %rs320;
	ld.shared.u8 	%rs321, [%r243+31];
	st.global.u8 	[%rd65+31], %rs321;
	ld.global.u8 	%rs322, [%rd67+31];
	st.shared.u8 	[%r243+31], %rs322;
	shl.b32 	%r244, %r100, 15;
	or.b32  	%r245, %r310, %r244;
	st.shared.u32 	[%r237], %r245;
	mul.wide.u32 	%rd68, %r308, 4;
	add.s64 	%rd70, %rd59, %rd68;
	st.global.u32 	[%rd70], %r303;
$L__BB0_65:
	and.b32  	%r246, %r302, 31;
	add.s32 	%r247, %r310, %r246;
	mov.u32 	%r248, _ZZ8mykerneliE4data;
	add.s32 	%r249, %r248, %r247;
	ld.shared.u8 	%rs323, [%r249];
	cvt.u64.u32 	%rd71, %r302;
	add.s64 	%rd73, %rd72, %rd71;
	st.global.u8 	[%rd73], %rs323;
	add.s32 	%r302, %r302, 1;
	setp.ne.s32 	%p43, %r302, %r120;
	mov.u32 	%r268, %r303;
	@%p43 bra 	$L__BB0_36;
$L__BB0_66:
	ret;

}


// ===== COMPILED SASS (sm_100) =====

	.target	sm_100

	.elftype	@"ET_EXEC"


//--------------------- .note.nv.tkinfo           --------------------------
	.section	.note.nv.tkinfo,"",@"SHT_NOTE"
	.sectionflags	@"SHF_NOTE_NV_TKINFO"
	.tkinfo
        /*0018*/ 	.word	0x00000002
        /*0030*/ 	.string	""
        /*0030*/ 	.string	"ptxas"
        /*0030*/ 	.string	"Cuda compilation tools, release 13.0, V13.0.88"
        /*0030*/ 	.string	"Build cuda_13.0.r13.0/compiler.36424714_0"
        /*0030*/ 	.string	"-arch sm_100 -m 64 "



//--------------------- .note.nv.cuinfo           --------------------------
	.section	.note.nv.cuinfo,"",@"SHT_NOTE"
	.sectionflags	@"SHF_NOTE_NV_CUINFO"
        /*0018*/ 	.short	0x0002
        /*001a*/ 	.short	0x0064
        /*001c*/ 	.short	0x0082
	.zero		2


//--------------------- .nv.info                  --------------------------
	.section	.nv.info,"",@"SHT_CUDA_INFO"
	.align	4


	//----- nvinfo : EIATTR_REGCOUNT
	.align		4
        /*0000*/ 	.byte	0x04, 0x2f
        /*0002*/ 	.short	(.L_8 - .L_7)
	.align		4
.L_7:
        /*0004*/ 	.word	index@(_Z8mykerneli)
        /*0008*/ 	.word	0x00000020


	//----- nvinfo : EIATTR_FRAME_SIZE
	.align		4
.L_8:
        /*000c*/ 	.byte	0x04, 0x11
        /*000e*/ 	.short	(.L_10 - .L_9)
	.align		4
.L_9:
        /*0010*/ 	.word	index@(_Z8mykerneli)
        /*0014*/ 	.word	0x00000000


	//----- nvinfo : EIATTR_MIN_STACK_SIZE
	.align		4
.L_10:
        /*0018*/ 	.byte	0x04, 0x12
        /*001a*/ 	.short	(.L_12 - .L_11)
	.align		4
.L_11:
        /*001c*/ 	.word	index@(_Z8mykerneli)
        /*0020*/ 	.word	0x00000000
.L_12:


//--------------------- .nv.compat                --------------------------
	.section	.nv.compat,"",@"SHT_CUDA_COMPAT_INFO"
	.align	4
        /*0000*/ 	.byte	0x02, 0x09, 0x00, 0x00, 0x02, 0x02, 0x01, 0x00, 0x02, 0x05, 0x05, 0x00, 0x03, 0x07, 0x01, 0x01
        /*0010*/ 	.byte	0x02, 0x03, 0x00, 0x00, 0x02, 0x06, 0x01, 0x00, 0x04, 0x0b, 0x08, 0x00, 0x09, 0x00, 0x00, 0x00
        /*0020*/ 	.byte	0x00, 0x00, 0x00, 0x00


//--------------------- .nv.info._Z8mykerneli     --------------------------
	.section	.nv.info._Z8mykerneli,"",@"SHT_CUDA_INFO"
	.sectionflags	@""
	.align	4


	//----- nvinfo : EIATTR_CUDA_API_VERSION
	.align		4
        /*0000*/ 	.byte	0x04, 0x37
        /*0002*/ 	.short	(.L_14 - .L_13)
.L_13:
        /*0004*/ 	.word	0x00000082


	//----- nvinfo : EIATTR_KPARAM_INFO
	.align		4
.L_14:
        /*0008*/ 	.byte	0x04, 0x17
        /*000a*/ 	.short	(.L_16 - .L_15)
.L_15:
        /*000c*/ 	.word	0x00000000
        /*0010*/ 	.short	0x0000
        /*0012*/ 	.short	0x0000
        /*0014*/ 	.byte	0x00, 0xf0, 0x11, 0x00


	//----- nvinfo : EIATTR_SPARSE_MMA_MASK
	.align		4
.L_16:
        /*0018*/ 	.byte	0x03, 0x50
        /*001a*/ 	.short	0x0000


	//----- nvinfo : EIATTR_MAXREG_COUNT
	.align		4
        /*001c*/ 	.byte	0x03, 0x1b
        /*001e*/ 	.short	0x00ff


	//----- nvinfo : EIATTR_MERCURY_ISA_VERSION
	.align		4
        /*0020*/ 	.byte	0x03, 0x5f
        /*0022*/ 	.short	0x0101


	//----- nvinfo : EIATTR_VRC_CTA_INIT_COUNT
	.align		4
        /*0024*/ 	.byte	0x02, 0x4a
	.zero		1
	.zero		1


	//----- nvinfo : EIATTR_EXIT_INSTR_OFFSETS
	.align		4
        /*0028*/ 	.byte	0x04, 0x1c
        /*002a*/ 	.short	(.L_18 - .L_17)


	//   ....[0]....
.L_17:
        /*002c*/ 	.word	0x00003720


	//   ....[1]....
        /*0030*/ 	.word	0x000044b0


	//----- nvinfo : EIATTR_CBANK_PARAM_SIZE
	.align		4
.L_18:
        /*0034*/ 	.byte	0x03, 0x19
        /*0036*/ 	.short	0x0004


	//----- nvinfo : EIATTR_PARAM_CBANK
	.align		4
        /*0038*/ 	.byte	0x04, 0x0a
        /*003a*/ 	.short	(.L_20 - .L_19)
	.align		4
.L_19:
        /*003c*/ 	.word	index@(.nv.constant0._Z8mykerneli)
        /*0040*/ 	.short	0x0380
        /*0042*/ 	.short	0x0004


	//----- nvinfo : EIATTR_SW_WAR
	.align		4
.L_20:
        /*0044*/ 	.byte	0x04, 0x36
        /*0046*/ 	.short	(.L_22 - .L_21)
.L_21:
        /*0048*/ 	.word	0x00000008
.L_22:


//--------------------- .nv.callgraph             --------------------------
	.section	.nv.callgraph,"",@"SHT_CUDA_CALLGRAPH"
	.align	4
	.sectionentsize	8
	.align		4
        /*0000*/ 	.word	0x00000000
	.align		4
        /*0004*/ 	.word	0xffffffff
	.align		4
        /*0008*/ 	.word	0x00000000
	.align		4
        /*000c*/ 	.word	0xfffffffe
	.align		4
        /*0010*/ 	.word	0x00000000
	.align		4
        /*0014*/ 	.word	0xfffffffd
	.align		4
        /*0018*/ 	.word	0x00000000
	.align		4
        /*001c*/ 	.word	0xfffffffc


//--------------------- .nv.constant4             --------------------------
	.section	.nv.constant4,"a",@progbits
	.align	8
	.align		8
.nv.constant4:
        /*0000*/ 	.dword	PAGE_ENTRIES
	.align		8
        /*0008*/ 	.dword	PAGEFAULT
	.align		8
        /*0010*/ 	.dword	storage
	.align		8
        /*0018*/ 	.dword	result
	.align		8
        /*0020*/ 	.dword	input
	.align		8
        /*0028*/ 	.dword	latest_time
	.align		8
        /*0030*/ 	.dword	cur_time


//--------------------- .text._Z8mykerneli        --------------------------
	.section	.text._Z8mykerneli,"ax",@progbits
	.align	128
        .global         _Z8mykerneli
        .type           _Z8mykerneli,@function
        .size           _Z8mykerneli,(.L_x_33 - _Z8mykerneli)
        .other          _Z8mykerneli,@"STO_CUDA_ENTRY STV_DEFAULT"
_Z8mykerneli:
.text._Z8mykerneli:
[----:B------:R-:W-:Y:S08]  /*0000*/  LDC R1, c[0x0][0x37c] ;  /* 0x0000df00ff017b82 */ /* 0x000ff00000000800 */
[----:B------:R-:W0:Y:S01]  /*0010*/  LDC.64 R2, c[0x4][0x30] ;  /* 0x01000c00ff027b82 */ /* 0x000e220000000a00 */
[----:B------:R-:W0:Y:S07]  /*0020*/  LDCU.64 UR10, c[0x0][0x358] ;  /* 0x00006b00ff0a77ac */ /* 0x000e2e0008000a00 */
[----:B------:R-:W1:Y:S01]  /*0030*/  LDC.64 R4, c[0x4][RZ] ;  /* 0x01000000ff047b82 */ /* 0x000e620000000a00 */
[----:B0-----:R0:W-:Y:S04]  /*0040*/  STG.E desc[UR10][R2.64], RZ ;  /* 0x000000ff02007986 */ /* 0x0011e8000c10190a */
[----:B-1----:R-:W2:Y:S02]  /*0050*/  LDG.E R0, desc[UR10][R4.64] ;  /* 0x0000000a04007981 */ /* 0x002ea4000c1e1900 */
[----:B--2---:R-:W-:-:S13]  /*0060*/  ISETP.GE.AND P0, PT, R0, 0x1, PT ;  /* 0x000000010000780c */ /* 0x004fda0003f06270 */
[----:B0-----:R-:W-:Y:S05]  /*0070*/  @!P0 BRA `(.L_x_0) ;  /* 0x00000004005c8947 */ /* 0x001fea0003800000 */
[C---:B------:R-:W-:Y:S01]  /*0080*/  ISETP.GE.U32.AND P2, PT, R0.reuse, 0x8, PT ;  /* 0x000000080000780c */ /* 0x040fe20003f46070 */
[----:B------:R-:W-:Y:S01]  /*0090*/  IMAD.MOV.U32 R2, RZ, RZ, RZ ;  /* 0x000000ffff027224 */ /* 0x000fe200078e00ff */
[----:B------:R-:W-:-:S04]  /*00a0*/  LOP3.LUT R17, R0, 0x7, RZ, 0xc0, !PT ;  /* 0x0000000700117812 */ /* 0x000fc800078ec0ff */
[----:B------:R-:W-:-:S07]  /*00b0*/  ISETP.NE.AND P1, PT, R17, RZ, PT ;  /* 0x000000ff1100720c */ /* 0x000fce0003f25270 */
[----:B------:R-:W-:Y:S06]  /*00c0*/  @!P2 BRA `(.L_x_1) ;  /* 0x000000000078a947 */ /* 0x000fec0003800000 */
[----:B------:R-:W0:Y:S01]  /*00d0*/  S2UR UR5, SR_CgaCtaId ;  /* 0x00000000000579c3 */ /* 0x000e220000008800 */
[----:B------:R-:W-:Y:S01]  /*00e0*/  UMOV UR4, 0x400 ;  /* 0x0000040000047882 */ /* 0x000fe20000000000 */
[----:B------:R-:W-:Y:S01]  /*00f0*/  LOP3.LUT R2, R0, 0x7ffffff8, RZ, 0xc0, !PT ;  /* 0x7ffffff800027812 */ /* 0x000fe200078ec0ff */
[----:B------:R-:W-:Y:S01]  /*0100*/  UIADD3 UR4, UPT, UPT, UR4, 0x8000, URZ ;  /* 0x0000800004047890 */ /* 0x000fe2000fffe0ff */
[----:B------:R-:W-:-:S04]  /*0110*/  IMAD.MOV.U32 R3, RZ, RZ, RZ ;  /* 0x000000ffff037224 */ /* 0x000fc800078e00ff */
[----:B------:R-:W1:Y:S01]  /*0120*/  LDC.64 R14, c[0x4][0x28] ;  /* 0x01000a00ff0e7b82 */ /* 0x000e620000000a00 */
[----:B0-----:R-:W-:-:S12]  /*0130*/  ULEA UR4, UR5, UR4, 0x18 ;  /* 0x0000000405047291 */ /* 0x001fd8000f8ec0ff */
.L_x_2:
[C---:B0-----:R-:W-:Y:S01]  /*0140*/  IMAD.SHL.U32 R4, R3.reuse, 0x20, RZ ;  /* 0x0000002003047824 */ /* 0x041fe200078e00ff */
[C---:B------:R-:W-:Y:S01]  /*0150*/  LEA R16, R3.reuse, UR4, 0x2 ;  /* 0x0000000403107c11 */ /* 0x040fe2000f8e10ff */
[C---:B-1----:R-:W-:Y:S01]  /*0160*/  IMAD.WIDE.U32 R12, R3.reuse, 0x4, R14 ;  /* 0x00000004030c7825 */ /* 0x042fe200078e000e */
[----:B------:R-:W-:-:S03]  /*0170*/  IADD3 R3, PT, PT, R3, 0x8, RZ ;  /* 0x0000000803037810 */ /* 0x000fc60007ffe0ff */
[C---:B------:R-:W-:Y:S01]  /*0180*/  VIADD R5, R4.reuse, 0x20 ;  /* 0x0000002004057836 */ /* 0x040fe20000000000 */
[----:B------:R-:W-:Y:S01]  /*0190*/  ISETP.NE.AND P2, PT, R3, R2, PT ;  /* 0x000000020300720c */ /* 0x000fe20003f45270 */
[C---:B------:R-:W-:Y:S01]  /*01a0*/  VIADD R6, R4.reuse, 0x40 ;  /* 0x0000004004067836 */ /* 0x040fe20000000000 */
[----:B------:R0:W-:Y:S01]  /*01b0*/  STG.E desc[UR10][R12.64], RZ ;  /* 0x000000ff0c007986 */ /* 0x0001e2000c10190a */
[C---:B------:R-:W-:Y:S02]  /*01c0*/  VIADD R7, R4.reuse, 0x60 ;  /* 0x0000006004077836 */ /* 0x040fe40000000000 */
[C---:B------:R-:W-:Y:S01]  /*01d0*/  VIADD R8, R4.reuse, 0x80 ;  /* 0x0000008004087836 */ /* 0x040fe20000000000 */
[----:B------:R0:W-:Y:S01]  /*01e0*/  STG.E desc[UR10][R12.64+0x4], RZ ;  /* 0x000004ff0c007986 */ /* 0x0001e2000c10190a */
[C---:B------:R-:W-:Y:S02]  /*01f0*/  VIADD R9, R4.reuse, 0xa0 ;  /* 0x000000a004097836 */ /* 0x040fe40000000000 */
[C---:B------:R-:W-:Y:S01]  /*0200*/  VIADD R10, R4.reuse, 0xc0 ;  /* 0x000000c0040a7836 */ /* 0x040fe20000000000 */
[----:B------:R0:W-:Y:S01]  /*0210*/  STS.128 [R16], R4 ;  /* 0x0000000410007388 */ /* 0x0001e20000000c00 */
[----:B------:R-:W-:-:S03]  /*0220*/  VIADD R11, R4, 0xe0 ;  /* 0x000000e0040b7836 */ /* 0x000fc60000000000 */
[----:B------:R0:W-:Y:S04]  /*0230*/  STG.E desc[UR10][R12.64+0x8], RZ ;  /* 0x000008ff0c007986 */ /* 0x0001e8000c10190a */
[----:B------:R0:W-:Y:S04]  /*0240*/  STS.128 [R16+0x10], R8 ;  /* 0x0000100810007388 */ /* 0x0001e80000000c00 */
[----:B------:R0:W-:Y:S04]  /*0250*/  STG.E desc[UR10][R12.64+0xc], RZ ;  /* 0x00000cff0c007986 */ /* 0x0001e8000c10190a */
[----:B------:R0:W-:Y:S04]  /*0260*/  STG.E desc[UR10][R12.64+0x10], RZ ;  /* 0x000010ff0c007986 */ /* 0x0001e8000c10190a */
[----:B------:R0:W-:Y:S04]  /*0270*/  STG.E desc[UR10][R12.64+0x14], RZ ;  /* 0x000014ff0c007986 */ /* 0x0001e8000c10190a */
[----:B------:R0:W-:Y:S04]  /*0280*/  STG.E desc[UR10][R12.64+0x18], RZ ;  /* 0x000018ff0c007986 */ /* 0x0001e8000c10190a */
[----:B------:R0:W-:Y:S01]  /*0290*/  STG.E desc[UR10][R12.64+0x1c], RZ ;  /* 0x00001cff0c007986 */ /* 0x0001e2000c10190a */
[----:B------:R-:W-:Y:S05]  /*02a0*/  @P2 BRA `(.L_x_2) ;  /* 0xfffffffc00a42947 */ /* 0x000fea000383ffff */
.L_x_1:
[----:B------:R-:W-:Y:S05]  /*02b0*/  @!P1 BRA `(.L_x_0) ;  /* 0x0000000000cc9947 */ /* 0x000fea0003800000 */
[----:B------:R-:W-:Y:S02]  /*02c0*/  ISETP.GE.U32.AND P1, PT, R17, 0x4, PT ;  /* 0x000000041100780c */ /* 0x000fe40003f26070 */
[----:B0-----:R-:W-:-:S04]  /*02d0*/  LOP3.LUT R10, R0, 0x3, RZ, 0xc0, !PT ;  /* 0x00000003000a7812 */ /* 0x001fc800078ec0ff */
[----:B------:R-:W-:-:S07]  /*02e0*/  ISETP.NE.AND P2, PT, R10, RZ, PT ;  /* 0x000000ff0a00720c */ /* 0x000fce0003f45270 */
[----:B------:R-:W-:Y:S06]  /*02f0*/  @!P1 BRA `(.L_x_3) ;  /* 0x0000000000489947 */ /* 0x000fec0003800000 */
[----:B------:R-:W0:Y:S01]  /*0300*/  S2R R8, SR_CgaCtaId ;  /* 0x0000000000087919 */ /* 0x000e220000008800 */
[----:B------:R-:W1:Y:S01]  /*0310*/  LDC.64 R4, c[0x4][0x28] ;  /* 0x01000a00ff047b82 */ /* 0x000e620000000a00 */
[----:B------:R-:W-:Y:S01]  /*0320*/  MOV R3, 0x400 ;  /* 0x0000040000037802 */ /* 0x000fe20000000f00 */
[----:B------:R-:W-:-:S04]  /*0330*/  IMAD.SHL.U32 R6, R2, 0x20, RZ ;  /* 0x0000002002067824 */ /* 0x000fc800078e00ff */
[----:B------:R-:W-:Y:S02]  /*0340*/  VIADD R3, R3, 0x8000 ;  /* 0x0000800003037836 */ /* 0x000fe40000000000 */
[C---:B------:R-:W-:Y:S02]  /*0350*/  VIADD R7, R6.reuse, 0x20 ;  /* 0x0000002006077836 */ /* 0x040fe40000000000 */
[----:B------:R-:W-:Y:S02]  /*0360*/  VIADD R9, R6, 0x60 ;  /* 0x0000006006097836 */ /* 0x000fe40000000000 */
[----:B-1----:R-:W-:-:S05]  /*0370*/  IMAD.WIDE.U32 R4, R2, 0x4, R4 ;  /* 0x0000000402047825 */ /* 0x002fca00078e0004 */
[----:B------:R1:W-:Y:S01]  /*0380*/  STG.E desc[UR10][R4.64], RZ ;  /* 0x000000ff04007986 */ /* 0x0003e2000c10190a */
[----:B0-----:R-:W-:Y:S01]  /*0390*/  LEA R3, R8, R3, 0x18 ;  /* 0x0000000308037211 */ /* 0x001fe200078ec0ff */
[----:B------:R-:W-:Y:S02]  /*03a0*/  VIADD R8, R6, 0x40 ;  /* 0x0000004006087836 */ /* 0x000fe40000000000 */
[----:B------:R1:W-:Y:S02]  /*03b0*/  STG.E desc[UR10][R4.64+0x4], RZ ;  /* 0x000004ff04007986 */ /* 0x0003e4000c10190a */
[C---:B------:R-:W-:Y:S02]  /*03c0*/  IMAD R3, R2.reuse, 0x4, R3 ;  /* 0x0000000402037824 */ /* 0x040fe400078e0203 */
[----:B------:R1:W-:Y:S01]  /*03d0*/  STG.E desc[UR10][R4.64+0x8], RZ ;  /* 0x000008ff04007986 */ /* 0x0003e2000c10190a */
[----:B------:R-:W-:-:S03]  /*03e0*/  VIADD R2, R2, 0x4 ;  /* 0x0000000402027836 */ /* 0x000fc60000000000 */
[----:B------:R1:W-:Y:S04]  /*03f0*/  STS.64 [R3], R6 ;  /* 0x0000000603007388 */ /* 0x0003e80000000a00 */
[----:B------:R1:W-:Y:S04]  /*0400*/  STS.64 [R3+0x8], R8 ;  /* 0x0000080803007388 */ /* 0x0003e80000000a00 */
[----:B------:R1:W-:Y:S02]  /*0410*/  STG.E desc[UR10][R4.64+0xc], RZ ;  /* 0x00000cff04007986 */ /* 0x0003e4000c10190a */
.L_x_3:
[----:B------:R-:W-:Y:S05]  /*0420*/  @!P2 BRA `(.L_x_0) ;  /* 0x000000000070a947 */ /* 0x000fea0003800000 */
[----:B------:R-:W-:Y:S02]  /*0430*/  ISETP.NE.AND P1, PT, R10, 0x1, PT ;  /* 0x000000010a00780c */ /* 0x000fe40003f25270 */
[----:B-1----:R-:W-:-:S04]  /*0440*/  LOP3.LUT R3, R0, 0x1, RZ, 0xc0, !PT ;  /* 0x0000000100037812 */ /* 0x002fc800078ec0ff */
[----:B------:R-:W-:-:S07]  /*0450*/  ISETP.NE.U32.AND P2, PT, R3, 0x1, PT ;  /* 0x000000010300780c */ /* 0x000fce0003f45070 */
[----:B------:R-:W-:Y:S06]  /*0460*/  @!P1 BRA `(.L_x_4) ;  /* 0x0000000000349947 */ /* 0x000fec0003800000 */
[----:B------:R-:W0:Y:S01]  /*0470*/  S2R R8, SR_CgaCtaId ;  /* 0x0000000000087919 */ /* 0x000e220000008800 */
[----:B------:R-:W1:Y:S01]  /*0480*/  LDC.64 R4, c[0x4][0x28] ;  /* 0x01000a00ff047b82 */ /* 0x000e620000000a00 */
[----:B------:R-:W-:Y:S01]  /*0490*/  MOV R3, 0x400 ;  /* 0x0000040000037802 */ /* 0x000fe20000000f00 */
[----:B------:R-:W-:-:S04]  /*04a0*/  IMAD.SHL.U32 R6, R2, 0x20, RZ ;  /* 0x0000002002067824 */ /* 0x000fc800078e00ff */
[----:B------:R-:W-:Y:S01]  /*04b0*/  VIADD R3, R3, 0x8000 ;  /* 0x0000800003037836 */ /* 0x000fe20000000000 */
[----:B------:R-:W-:Y:S01]  /*04c0*/  IADD3 R7, PT, PT, R6, 0x20, RZ ;  /* 0x0000002006077810 */ /* 0x000fe20007ffe0ff */
[----:B-1----:R-:W-:-:S05]  /*04d0*/  IMAD.WIDE.U32 R4, R2, 0x4, R4 ;  /* 0x0000000402047825 */ /* 0x002fca00078e0004 */
[----:B------:R1:W-:Y:S01]  /*04e0*/  STG.E desc[UR10][R4.64], RZ ;  /* 0x000000ff04007986 */ /* 0x0003e2000c10190a */
[----:B0-----:R-:W-:-:S03]  /*04f0*/  LEA R3, R8, R3, 0x18 ;  /* 0x0000000308037211 */ /* 0x001fc600078ec0ff */
[----:B------:R1:W-:Y:S02]  /*0500*/  STG.E desc[UR10][R4.64+0x4], RZ ;  /* 0x000004ff04007986 */ /* 0x0003e4000c10190a */
[C---:B------:R-:W-:Y:S02]  /*0510*/  IMAD R3, R2.reuse, 0x4, R3 ;  /* 0x0000000402037824 */ /* 0x040fe400078e0203 */
[----:B------:R-:W-:-:S03]  /*0520*/  VIADD R2, R2, 0x2 ;  /* 0x0000000202027836 */ /* 0x000fc60000000000 */
[----:B------:R1:W-:Y:S04]  /*0530*/  STS.64 [R3], R6 ;  /* 0x0000000603007388 */ /* 0x0003e80000000a00 */
.L_x_4:
[----:B------:R-:W-:Y:S05]  /*0540*/  @P2 BRA `(.L_x_0) ;  /* 0x0000000000282947 */ /* 0x000fea0003800000 */
[----:B-1----:R-:W0:Y:S01]  /*0550*/  S2R R6, SR_CgaCtaId ;  /* 0x0000000000067919 */ /* 0x002e220000008800 */
[----:B------:R-:W1:Y:S01]  /*0560*/  LDC.64 R4, c[0x4][0x28] ;  /* 0x01000a00ff047b82 */ /* 0x000e620000000a00 */
[----:B------:R-:W-:-:S05]  /*0570*/  MOV R3, 0x400 ;  /* 0x0000040000037802 */ /* 0x000fca0000000f00 */
[----:B------:R-:W-:Y:S02]  /*0580*/  VIADD R3, R3, 0x8000 ;  /* 0x0000800003037836 */ /* 0x000fe40000000000 */
[----:B-1----:R-:W-:-:S05]  /*0590*/  IMAD.WIDE.U32 R4, R2, 0x4, R4 ;  /* 0x0000000402047825 */ /* 0x002fca00078e0004 */
[----:B------:R2:W-:Y:S01]  /*05a0*/  STG.E desc[UR10][R4.64], RZ ;  /* 0x000000ff04007986 */ /* 0x0005e2000c10190a */
[----:B0-----:R-:W-:Y:S01]  /*05b0*/  LEA R7, R6, R3, 0x18 ;  /* 0x0000000306077211 */ /* 0x001fe200078ec0ff */
[----:B------:R-:W-:-:S04]  /*05c0*/  IMAD.SHL.U32 R3, R2, 0x20, RZ ;  /* 0x0000002002037824 */ /* 0x000fc800078e00ff */
[----:B------:R-:W-:-:S05]  /*05d0*/  IMAD R2, R2, 0x4, R7 ;  /* 0x0000000402027824 */ /* 0x000fca00078e0207 */
[----:B------:R2:W-:Y:S02]  /*05e0*/  STS [R2], R3 ;  /* 0x0000000302007388 */ /* 0x0005e40000000800 */
.L_x_0:
[----:B-12---:R-:W0:Y:S01]  /*05f0*/  LDC.64 R2, c[0x4][0x8] ;  /* 0x01000200ff027b82 */ /* 0x006e220000000a00 */
[----:B------:R-:W1:Y:S01]  /*0600*/  LDCU UR6, c[0x0][0x380] ;  /* 0x00007000ff0677ac */ /* 0x000e620008000800 */
[----:B0-----:R0:W5:Y:S01]  /*0610*/  LDG.E R8, desc[UR10][R2.64] ;  /* 0x0000000a02087981 */ /* 0x001162000c1e1900 */
[----:B-1----:R-:W-:Y:S01]  /*0620*/  UISETP.GE.AND UP0, UPT, UR6, 0x1, UPT ;  /* 0x000000010600788c */ /* 0x002fe2000bf06270 */
[----:B------:R-:W-:-:S08]  /*0630*/  IMAD.MOV.U32 R9, RZ, RZ, RZ ;  /* 0x000000ffff097224 */ /* 0x000fd000078e00ff */
[----:B0-----:R-:W-:Y:S05]  /*0640*/  BRA.U !UP0, `(.L_x_5) ;  /* 0x0000001908387547 */ /* 0x001fea000b800000 */
[----:B------:R-:W-:Y:S05]  /*0650*/  @!P0 BRA `(.L_x_6) ;  /* 0x0000000c005c8947 */ /* 0x000fea0003800000 */
[----:B------:R-:W-:Y:S01]  /*0660*/  IMAD.MOV.U32 R9, RZ, RZ, RZ ;  /* 0x000000ffff097224 */ /* 0x000fe200078e00ff */
[----:B------:R-:W-:-:S07]  /*0670*/  CS2R R10, SRZ ;  /* 0x00000000000a7805 */ /* 0x000fce000001ff00 */
.L_x_13:
[----:B------:R-:W0:Y:S01]  /*0680*/  S2R R15, SR_CgaCtaId ;  /* 0x00000000000f7919 */ /* 0x000e220000008800 */
[----:B------:R-:W-:Y:S01]  /*0690*/  MOV R6, 0x400 ;  /* 0x0000040000067802 */ /* 0x000fe20000000f00 */
[----:B------:R-:W1:Y:S02]  /*06a0*/  LDCU.64 UR4, c[0x4][0x20] ;  /* 0x01000400ff0477ac */ /* 0x000e640008000a00 */
[----:B-1----:R-:W-:-:S05]  /*06b0*/  IADD3 R12, P0, PT, R10, UR4, RZ ;  /* 0x000000040a0c7c10 */ /* 0x002fca000ff1e0ff */
[----:B------:R-:W-:Y:S01]  /*06c0*/  IMAD.X R13, RZ, RZ, UR5, P0 ;  /* 0x00000005ff0d7e24 */ /* 0x000fe200080e06ff */
[----:B0-----:R-:W-:Y:S01]  /*06d0*/  LEA R4, R15, R6, 0x18 ;  /* 0x000000060f047211 */ /* 0x001fe200078ec0ff */
[----:B------:R-:W-:Y:S01]  /*06e0*/  IMAD.MOV.U32 R5, RZ, RZ, -0x1 ;  /* 0xffffffffff057424 */ /* 0x000fe200078e00ff */
[----:B------:R-:W-:Y:S02]  /*06f0*/  ISETP.NE.AND P0, PT, R11, -0x1, PT ;  /* 0xffffffff0b00780c */ /* 0x000fe40003f05270 */
[----:B-----5:R0:W5:Y:S01]  /*0700*/  LDG.E.U8 R12, desc[UR10][R12.64] ;  /* 0x0000000a0c0c7981 */ /* 0x020162000c1e1100 */
[----:B------:R-:W-:Y:S01]  /*0710*/  SHF.R.U32.HI R16, RZ, 0x5, R10 ;  /* 0x00000005ff107819 */ /* 0x000fe2000001160a */
[----:B------:R-:W-:Y:S02]  /*0720*/  VIADD R6, R6, 0x8000 ;  /* 0x0000800006067836 */ /* 0x000fe40000000000 */
[----:B------:R-:W1:Y:S03]  /*0730*/  LDS R4, [R4+0x8000] ;  /* 0x0080000004047984 */ /* 0x000e660000000800 */
[----:B------:R-:W-:-:S04]  /*0740*/  LEA R14, R15, R6, 0x18 ;  /* 0x000000060f0e7211 */ /* 0x000fc800078ec0ff */
[----:B------:R-:W2:Y:S01]  /*0750*/  @P0 LDC.64 R2, c[0x4][0x30] ;  /* 0x01000c00ff020b82 */ /* 0x000ea20000000a00 */
[----:B------:R-:W-:-:S05]  /*0760*/  @P0 IADD3 R5, PT, PT, R11, 0x1, RZ ;  /* 0x000000010b050810 */ /* 0x000fca0007ffe0ff */
[--C-:B------:R-:W-:Y:S02]  /*0770*/  @P0 IMAD.MOV.U32 R9, RZ, RZ, R5.reuse ;  /* 0x000000ffff090224 */ /* 0x100fe400078e0005 */
[----:B------:R-:W-:Y:S01]  /*0780*/  IMAD.MOV.U32 R11, RZ, RZ, R5 ;  /* 0x000000ffff0b7224 */ /* 0x000fe200078e0005 */
[----:B--2---:R0:W-:Y:S01]  /*0790*/  @P0 STG.E desc[UR10][R2.64], R5 ;  /* 0x0000000502000986 */ /* 0x0041e2000c10190a */
[----:B-1----:R-:W-:-:S04]  /*07a0*/  SHF.R.U32.HI R7, RZ, 0xf, R4 ;  /* 0x0000000fff077819 */ /* 0x002fc80000011604 */
[----:B------:R-:W-:Y:S01]  /*07b0*/  ISETP.NE.AND P1, PT, R7, R16, PT ;  /* 0x000000100700720c */ /* 0x000fe20003f25270 */
[----:B------:R-:W-:-:S12]  /*07c0*/  IMAD.MOV.U32 R7, RZ, RZ, RZ ;  /* 0x000000ffff077224 */ /* 0x000fd800078e00ff */
[----:B0-----:R-:W-:Y:S05]  /*07d0*/  @!P1 BRA `(.L_x_7) ;  /* 0x0000000000209947 */ /* 0x001fea0003800000 */
.L_x_9:
[----:B------:R-:W-:-:S05]  /*07e0*/  VIADD R7, R7, 0x1 ;  /* 0x0000000107077836 */ /* 0x000fca0000000000 */
[----:B------:R-:W-:-:S13]  /*07f0*/  ISETP.NE.AND P0, PT, R7, R0, PT ;  /* 0x000000000700720c */ /* 0x000fda0003f05270 */
[----:B------:R-:W-:Y:S05]  /*0800*/  @!P0 BRA `(.L_x_8) ;  /* 0x0000000000308947 */ /* 0x000fea0003800000 */
[----:B------:R-:W-:-:S05]  /*0810*/  IMAD R2, R7, 0x4, R14 ;  /* 0x0000000407027824 */ /* 0x000fca00078e020e */
[----:B------:R-:W0:Y:S02]  /*0820*/  LDS R4, [R2] ;  /* 0x0000000002047984 */ /* 0x000e240000000800 */
[----:B0-----:R-:W-:-:S04]  /*0830*/  SHF.R.U32.HI R3, RZ, 0xf, R4 ;  /* 0x0000000fff037819 */ /* 0x001fc80000011604 */
[----:B------:R-:W-:-:S13]  /*0840*/  ISETP.NE.AND P0, PT, R3, R16, PT ;  /* 0x000000100300720c */ /* 0x000fda0003f05270 */
[----:B------:R-:W-:Y:S05]  /*0850*/  @P0 BRA `(.L_x_9) ;  /* 0xfffffffc00e00947 */ /* 0x000fea000383ffff */
.L_x_7:
[----:B------:R-:W0:Y:S02]  /*0860*/  LDC.64 R2, c[0x4][0x28] ;  /* 0x01000a00ff027b82 */ /* 0x000e240000000a00 */
[----:B0-----:R-:W-:-:S05]  /*0870*/  IMAD.WIDE.U32 R2, R7, 0x4, R2 ;  /* 0x0000000407027825 */ /* 0x001fca00078e0002 */
[----:B------:R-:W2:Y:S02]  /*0880*/  LDG.E R5, desc[UR10][R2.64] ;  /* 0x0000000a02057981 */ /* 0x000ea4000c1e1900 */
[----:B--2---:R-:W-:-:S13]  /*0890*/  ISETP.NE.AND P0, PT, R5, RZ, PT ;  /* 0x000000ff0500720c */ /* 0x004fda0003f05270 */
[----:B------:R0:W-:Y:S01]  /*08a0*/  @P0 STG.E desc[UR10][R2.64], R11 ;  /* 0x0000000b02000986 */ /* 0x0001e2000c10190a */
[----:B------:R-:W-:Y:S01]  /*08b0*/  @P0 LOP3.LUT R13, R4, 0x7fff, RZ, 0xc0, !PT ;  /* 0x00007fff040d0812 */ /* 0x000fe200078ec0ff */
[----:B------:R-:W-:Y:S06]  /*08c0*/  @P0 BRA `(.L_x_10) ;  /* 0x0000000800940947 */ /* 0x000fec0003800000 */
.L_x_8:
[----:B------:R-:W1:Y:S01]  /*08d0*/  LDC.64 R4, c[0x4][0x8] ;  /* 0x01000200ff047b82 */ /* 0x000e620000000a00 */
[----:B------:R-:W-:Y:S02]  /*08e0*/  VIADD R8, R8, 0x1 ;  /* 0x0000000108087836 */ /* 0x000fe40000000000 */
[----:B------:R-:W-:Y:S02]  /*08f0*/  HFMA2 R19, -RZ, RZ, 0, 0 ;  /* 0x00000000ff137431 */ /* 0x000fe400000001ff */
[----:B------:R-:W-:Y:S02]  /*0900*/  IMAD.MOV.U32 R6, RZ, RZ, RZ ;  /* 0x000000ffff067224 */ /* 0x000fe400078e00ff */
[----:B------:R-:W-:Y:S01]  /*0910*/  IMAD.MOV.U32 R7, RZ, RZ, -0x1 ;  /* 0xffffffffff077424 */ /* 0x000fe200078e00ff */
[----:B0-----:R-:W0:Y:S01]  /*0920*/  LDC.64 R2, c[0x4][0x28] ;  /* 0x01000a00ff027b82 */ /* 0x001e220000000a00 */
[----:B-1----:R1:W-:Y:S05]  /*0930*/  STG.E desc[UR10][R4.64], R8 ;  /* 0x0000000804007986 */ /* 0x0023ea000c10190a */
.L_x_12:
[----:B01----:R-:W-:-:S06]  /*0940*/  IMAD.WIDE.U32 R4, R19, 0x4, R2 ;  /* 0x0000000413047825 */ /* 0x003fcc00078e0002 */
[----:B------:R-:W2:Y:S02]  /*0950*/  LDG.E R4, desc[UR10][R4.64] ;  /* 0x0000000a04047981 */ /* 0x000ea4000c1e1900 */
[----:B--2---:R-:W-:-:S13]  /*0960*/  ISETP.NE.AND P0, PT, R4, RZ, PT ;  /* 0x000000ff0400720c */ /* 0x004fda0003f05270 */
[----:B------:R-:W-:Y:S05]  /*0970*/  @!P0 BRA `(.L_x_11) ;  /* 0x00000000001c8947 */ /* 0x000fea0003800000 */
[CC--:B------:R-:W-:Y:S02]  /*0980*/  ISETP.GE.U32.AND P0, PT, R4.reuse, R7.reuse, PT ;  /* 0x000000070400720c */ /* 0x0c0fe40003f06070 */
[----:B------:R-:W-:Y:S02]  /*0990*/  VIMNMX.U32 R7, PT, PT, R4, R7, PT ;  /* 0x0000000704077248 */ /* 0x000fe40003fe0000 */
[C---:B------:R-:W-:Y:S01]  /*09a0*/  SEL R6, R19.reuse, R6, !P0 ;  /* 0x0000000613067207 */ /* 0x040fe20004000000 */
[----:B------:R-:W-:-:S05]  /*09b0*/  VIADD R19, R19, 0x1 ;  /* 0x0000000113137836 */ /* 0x000fca0000000000 */
[----:B------:R-:W-:-:S13]  /*09c0*/  ISETP.NE.AND P0, PT, R19, R0, PT ;  /* 0x000000001300720c */ /* 0x000fda0003f05270 */
[----:B------:R-:W-:Y:S05]  /*09d0*/  @P0 BRA `(.L_x_12) ;  /* 0xfffffffc00d80947 */ /* 0x000fea000383ffff */
[----:B------:R-:W-:-:S07]  /*09e0*/  IMAD.MOV.U32 R19, RZ, RZ, R6 ;  /* 0x000000ffff137224 */ /* 0x000fce00078e0006 */
.L_x_11:
[----:B------:R-:W-:Y:S01]  /*09f0*/  IMAD R14, R19, 0x4, R14 ;  /* 0x00000004130e7824 */ /* 0x000fe200078e020e */
[----:B------:R-:W0:Y:S01]  /*0a00*/  S2R R6, SR_CgaCtaId ;  /* 0x0000000000067919 */ /* 0x000e220000008800 */
[----:B------:R-:W-:Y:S01]  /*0a10*/  MOV R5, 0x400 ;  /* 0x0000040000057802 */ /* 0x000fe20000000f00 */
[----:B------:R-:W1:Y:S02]  /*0a20*/  LDCU.64 UR4, c[0x4][0x10] ;  /* 0x01000200ff0477ac */ /* 0x000e640008000a00 */
[----:B------:R-:W2:Y:S01]  /*0a30*/  LDS R4, [R14] ;  /* 0x000000000e047984 */ /* 0x000ea20000000800 */
[----:B0-----:R-:W-:Y:S02]  /*0a40*/  LEA R6, R6, R5, 0x18 ;  /* 0x0000000506067211 */ /* 0x001fe400078ec0ff */
[----:B--2---:R-:W-:Y:S02]  /*0a50*/  LOP3.LUT R13, R4, 0x7fff, RZ, 0xc0, !PT ;  /* 0x00007fff040d7812 */ /* 0x004fe400078ec0ff */
[----:B------:R-:W-:-:S03]  /*0a60*/  SHF.R.U32.HI R4, RZ, 0xa, R4 ;  /* 0x0000000aff047819 */ /* 0x000fc60000011604 */
[----:B------:R-:W-:Y:S01]  /*0a70*/  IMAD.IADD R15, R13, 0x1, R6 ;  /* 0x000000010d0f7824 */ /* 0x000fe200078e0206 */
[----:B------:R-:W-:Y:S02]  /*0a80*/  LOP3.LUT R4, R4, 0x3fffe0, RZ, 0xc0, !PT ;  /* 0x003fffe004047812 */ /* 0x000fe400078ec0ff */
[----:B------:R-:W-:Y:S02]  /*0a90*/  LOP3.LUT R6, R10, 0x7fffffe0, RZ, 0xc0, !PT ;  /* 0x7fffffe00a067812 */ /* 0x000fe400078ec0ff */
[----:B------:R-:W0:Y:S01]  /*0aa0*/  LDS.U8 R21, [R15] ;  /* 0x000000000f157984 */ /* 0x000e220000000000 */
[----:B-1----:R-:W-:Y:S02]  /*0ab0*/  IADD3 R4, P0, PT, R4, UR4, RZ ;  /* 0x0000000404047c10 */ /* 0x002fe4000ff1e0ff */
[----:B------:R-:W-:Y:S01]  /*0ac0*/  IADD3 R6, P1, PT, R6, UR4, RZ ;  /* 0x0000000406067c10 */ /* 0x000fe2000ff3e0ff */
[----:B------:R-:W1:Y:S02]  /*0ad0*/  LDS.U8 R23, [R15+0x1] ;  /* 0x000001000f177984 */ /* 0x000e640000000000 */
[----:B------:R-:W-:-:S02]  /*0ae0*/  IMAD.X R5, RZ, RZ, UR5, P0 ;  /* 0x00000005ff057e24 */ /* 0x000fc400080e06ff */
[----:B------:R-:W-:Y:S01]  /*0af0*/  IMAD.X R7, RZ, RZ, UR5, P1 ;  /* 0x00000005ff077e24 */ /* 0x000fe200088e06ff */
[----:B------:R-:W2:Y:S04]  /*0b00*/  LDS.U8 R26, [R15+0x2] ;  /* 0x000002000f1a7984 */ /* 0x000ea80000000000 */
[----:B------:R-:W3:Y:S04]  /*0b10*/  LDS.U8 R24, [R15+0x3] ;  /* 0x000003000f187984 */ /* 0x000ee80000000000 */
[----:B------:R-:W4:Y:S04]  /*0b20*/  LDS.U8 R17, [R15+0x4] ;  /* 0x000004000f117984 */ /* 0x000f280000000000 */
[----:B------:R-:W4:Y:S04]  /*0b30*/  LDS.U8 R29, [R15+0x5] ;  /* 0x000005000f1d7984 */ /* 0x000f280000000000 */
[----:B------:R-:W4:Y:S01]  /*0b40*/  LDS.U8 R18, [R15+0x6] ;  /* 0x000006000f127984 */ /* 0x000f220000000000 */
[----:B------:R-:W-:-:S03]  /*0b50*/  IMAD.WIDE.U32 R2, R19, 0x4, R2 ;  /* 0x0000000413027825 */ /* 0x000fc600078e0002 */
[----:B------:R-:W4:Y:S04]  /*0b60*/  LDS.U8 R22, [R15+0x7] ;  /* 0x000007000f167984 */ /* 0x000f280000000000 */
[----:B------:R-:W-:Y:S04]  /*0b70*/  LDS.U8 R19, [R15+0x9] ;  /* 0x000009000f137984 */ /* 0x000fe80000000000 */
[----:B0-----:R-:W-:Y:S04]  /*0b80*/  STG.E.U8 desc[UR10][R4.64], R21 ;  /* 0x0000001504007986 */ /* 0x001fe8000c10110a */
[----:B------:R-:W4:Y:S04]  /*0b90*/  LDG.E.U8 R20, desc[UR10][R6.64] ;  /* 0x0000000a06147981 */ /* 0x000f28000c1e1100 */
[----:B-1----:R-:W-:Y:S04]  /*0ba0*/  STG.E.U8 desc[UR10][R4.64+0x1], R23 ;  /* 0x0000011704007986 */ /* 0x002fe8000c10110a */
[----:B------:R-:W4:Y:S04]  /*0bb0*/  LDG.E.U8 R28, desc[UR10][R6.64+0x1] ;  /* 0x0000010a061c7981 */ /* 0x000f28000c1e1100 */
[----:B------:R-:W-:Y:S04]  /*0bc0*/  LDS.U8 R21, [R15+0xa] ;  /* 0x00000a000f157984 */ /* 0x000fe80000000000 */
[----:B--2---:R-:W-:Y:S04]  /*0bd0*/  STG.E.U8 desc[UR10][R4.64+0x2], R26 ;  /* 0x0000021a04007986 */ /* 0x004fe8000c10110a */
[----:B------:R-:W2:Y:S04]  /*0be0*/  LDG.E.U8 R25, desc[UR10][R6.64+0x2] ;  /* 0x0000020a06197981 */ /* 0x000ea8000c1e1100 */
[----:B---3--:R-:W-:Y:S04]  /*0bf0*/  STG.E.U8 desc[UR10][R4.64+0x3], R24 ;  /* 0x0000031804007986 */ /* 0x008fe8000c10110a */
[----:B------:R-:W3:Y:S04]  /*0c00*/  LDG.E.U8 R27, desc[UR10][R6.64+0x3] ;  /* 0x0000030a061b7981 */ /* 0x000ee8000c1e1100 */
[----:B----4-:R0:W-:Y:S04]  /*0c10*/  STG.E.U8 desc[UR10][R4.64+0x4], R17 ;  /* 0x0000041104007986 */ /* 0x0101e8000c10110a */
[----:B------:R-:W-:Y:S04]  /*0c20*/  LDS.U8 R23, [R15+0xb] ;  /* 0x00000b000f177984 */ /* 0x000fe80000000000 */
[----:B0-----:R-:W4:Y:S04]  /*0c30*/  LDG.E.U8 R17, desc[UR10][R6.64+0x4] ;  /* 0x0000040a06117981 */ /* 0x001f28000c1e1100 */
[----:B------:R-:W-:Y:S04]  /*0c40*/  STG.E.U8 desc[UR10][R4.64+0x5], R29 ;  /* 0x0000051d04007986 */ /* 0x000fe8000c10110a */
[----:B------:R-:W-:Y:S04]  /*0c50*/  STS.U8 [R15], R20 ;  /* 0x000000140f007388 */ /* 0x000fe80000000000 */
[----:B------:R-:W0:Y:S04]  /*0c60*/  LDS.U8 R20, [R15+0x8] ;  /* 0x000008000f147984 */ /* 0x000e280000000000 */
[----:B------:R1:W-:Y:S04]  /*0c70*/  STS.U8 [R15+0x1], R28 ;  /* 0x0000011c0f007388 */ /* 0x0003e80000000000 */
[----:B-1----:R-:W3:Y:S04]  /*0c80*/  LDG.E.U8 R28, desc[UR10][R6.64+0x5] ;  /* 0x0000050a061c7981 */ /* 0x002ee8000c1e1100 */
[----:B------:R-:W-:Y:S04]  /*0c90*/  STG.E.U8 desc[UR10][R4.64+0x6], R18 ;  /* 0x0000061204007986 */ /* 0x000fe8000c10110a */
[----:B------:R-:W3:Y:S04]  /*0ca0*/  LDG.E.U8 R29, desc[UR10][R6.64+0x6] ;  /* 0x0000060a061d7981 */ /* 0x000ee8000c1e1100 */
[----:B------:R1:W-:Y:S04]  /*0cb0*/  STG.E.U8 desc[UR10][R4.64+0x7], R22 ;  /* 0x0000071604007986 */ /* 0x0003e8000c10110a */
[----:B------:R-:W3:Y:S04]  /*0cc0*/  LDG.E.U8 R26, desc[UR10][R6.64+0x7] ;  /* 0x0000070a061a7981 */ /* 0x000ee8000c1e1100 */
[----:B0-----:R0:W-:Y:S04]  /*0cd0*/  STG.E.U8 desc[UR10][R4.64+0x8], R20 ;  /* 0x0000081404007986 */ /* 0x0011e8000c10110a */
[----:B------:R-:W3:Y:S04]  /*0ce0*/  LDG.E.U8 R24, desc[UR10][R6.64+0x8] ;  /* 0x0000080a06187981 */ /* 0x000ee8000c1e1100 */
[----:B------:R-:W-:Y:S04]  /*0cf0*/  STG.E.U8 desc[UR10][R4.64+0x9], R19 ;  /* 0x0000091304007986 */ /* 0x000fe8000c10110a */
[----:B-1----:R-:W3:Y:S04]  /*0d00*/  LDG.E.U8 R22, desc[UR10][R6.64+0x9] ;  /* 0x0000090a06167981 */ /* 0x002ee8000c1e1100 */
[----:B------:R-:W-:Y:S04]  /*0d10*/  STG.E.U8 desc[UR10][R4.64+0xa], R21 ;  /* 0x00000a1504007986 */ /* 0x000fe8000c10110a */
[----:B0-----:R-:W3:Y:S04]  /*0d20*/  LDG.E.U8 R20, desc[UR10][R6.64+0xa] ;  /* 0x00000a0a06147981 */ /* 0x001ee8000c1e1100 */
[----:B------:R-:W-:Y:S04]  /*0d30*/  STG.E.U8 desc[UR10][R4.64+0xb], R23 ;  /* 0x00000b1704007986 */ /* 0x000fe8000c10110a */
[----:B------:R-:W3:Y:S04]  /*0d40*/  LDG.E.U8 R18, desc[UR10][R6.64+0xb] ;  /* 0x00000b0a06127981 */ /* 0x000ee8000c1e1100 */
[----:B------:R-:W0:Y:S04]  /*0d50*/  LDS.U8 R19, [R15+0xc] ;  /* 0x00000c000f137984 */ /* 0x000e280000000000 */
[----:B----4-:R-:W-:Y:S04]  /*0d60*/  STS.U8 [R15+0x4], R17 ;  /* 0x000004110f007388 */ /* 0x010fe80000000000 */
[----:B------:R-:W1:Y:S04]  /*0d70*/  LDS.U8 R17, [R15+0xd] ;  /* 0x00000d000f117984 */ /* 0x000e680000000000 */
[----:B------:R-:W4:Y:S04]  /*0d80*/  LDS.U8 R21, [R15+0xe] ;  /* 0x00000e000f157984 */ /* 0x000f280000000000 */
[----:B------:R-:W4:Y:S04]  /*0d90*/  LDS.U8 R23, [R15+0xf] ;  /* 0x00000f000f177984 */ /* 0x000f280000000000 */
[----:B--2---:R-:W-:Y:S04]  /*0da0*/  STS.U8 [R15+0x2], R25 ;  /* 0x000002190f007388 */ /* 0x004fe80000000000 */
[----:B------:R-:W2:Y:S04]  /*0db0*/  LDS.U8 R25, [R15+0x10] ;  /* 0x000010000f197984 */ /* 0x000ea80000000000 */
[----:B---3--:R-:W-:Y:S04]  /*0dc0*/  STS.U8 [R15+0x3], R27 ;  /* 0x0000031b0f007388 */ /* 0x008fe80000000000 */
[----:B------:R-:W3:Y:S04]  /*0dd0*/  LDS.U8 R27, [R15+0x11] ;  /* 0x000011000f1b7984 */ /* 0x000ee80000000000 */
[----:B0-----:R-:W-:Y:S04]  /*0de0*/  STG.E.U8 desc[UR10][R4.64+0xc], R19 ;  /* 0x00000c1304007986 */ /* 0x001fe8000c10110a */
[----:B------:R-:W-:Y:S04]  /*0df0*/  STS.U8 [R15+0x5], R28 ;  /* 0x0000051c0f007388 */ /* 0x000fe80000000000 */
[----:B------:R-:W-:Y:S04]  /*0e00*/  LDS.U8 R28, [R15+0x13] ;  /* 0x000013000f1c7984 */ /* 0x000fe80000000000 */
[----:B------:R-:W-:Y:S04]  /*0e10*/  STS.U8 [R15+0x6], R29 ;  /* 0x0000061d0f007388 */ /* 0x000fe80000000000 */
[----:B------:R-:W-:Y:S04]  /*0e20*/  LDS.U8 R29, [R15+0x14] ;  /* 0x000014000f1d7984 */ /* 0x000fe80000000000 */
[----:B------:R-:W-:Y:S04]  /*0e30*/  STS.U8 [R15+0xa], R20 ;  /* 0x00000a140f007388 */ /* 0x000fe80000000000 */
[----:B------:R-:W0:Y:S04]  /*0e40*/  LDS.U8 R20, [R15+0x12] ;  /* 0x000012000f147984 */ /* 0x000e280000000000 */
[----:B------:R1:W-:Y:S04]  /*0e50*/  STS.U8 [R15+0x8], R24 ;  /* 0x000008180f007388 */ /* 0x0003e80000000000 */
[----:B------:R4:W-:Y:S04]  /*0e60*/  STS.U8 [R15+0x9], R22 ;  /* 0x000009160f007388 */ /* 0x0009e80000000000 */
[----:B-1----:R-:W3:Y:S04]  /*0e70*/  LDG.E.U8 R24, desc[UR10][R6.64+0xc] ;  /* 0x00000c0a06187981 */ /* 0x002ee8000c1e1100 */
[----:B------:R-:W-:Y:S04]  /*0e80*/  STG.E.U8 desc[UR10][R4.64+0xd], R17 ;  /* 0x00000d1104007986 */ /* 0x000fe8000c10110a */
[----:B----4-:R-:W4:Y:S04]  /*0e90*/  LDG.E.U8 R22, desc[UR10][R6.64+0xd] ;  /* 0x00000d0a06167981 */ /* 0x010f28000c1e1100 */
[----:B------:R1:W-:Y:S04]  /*0ea0*/  STS.U8 [R15+0xb], R18 ;  /* 0x00000b120f007388 */ /* 0x0003e80000000000 */
[----:B------:R0:W-:Y:S04]  /*0eb0*/  STG.E.U8 desc[UR10][R4.64+0xe], R21 ;  /* 0x00000e1504007986 */ /* 0x0001e8000c10110a */
[----:B-1----:R-:W4:Y:S04]  /*0ec0*/  LDG.E.U8 R18, desc[UR10][R6.64+0xe] ;  /* 0x00000e0a06127981 */ /* 0x002f28000c1e1100 */
[----:B------:R-:W-:Y:S04]  /*0ed0*/  STG.E.U8 desc[UR10][R4.64+0xf], R23 ;  /* 0x00000f1704007986 */ /* 0x000fe8000c10110a */
[----:B------:R-:W4:Y:S04]  /*0ee0*/  LDG.E.U8 R17, desc[UR10][R6.64+0xf] ;  /* 0x00000f0a06117981 */ /* 0x000f28000c1e1100 */
[----:B------:R-:W-:Y:S04]  /*0ef0*/  STS.U8 [R15+0x7], R26 ;  /* 0x0000071a0f007388 */ /* 0x000fe80000000000 */
[----:B------:R-:W1:Y:S04]  /*0f00*/  LDS.U8 R26, [R15+0x15] ;  /* 0x000015000f1a7984 */ /* 0x000e680000000000 */
[----:B--2---:R-:W-:Y:S04]  /*0f10*/  STG.E.U8 desc[UR10][R4.64+0x10], R25 ;  /* 0x0000101904007986 */ /* 0x004fe8000c10110a */
[----:B------:R-:W2:Y:S04]  /*0f20*/  LDG.E.U8 R19, desc[UR10][R6.64+0x10] ;  /* 0x0000100a06137981 */ /* 0x000ea8000c1e1100 */
[----:B---3--:R-:W-:Y:S04]  /*0f30*/  STG.E.U8 desc[UR10][R4.64+0x11], R27 ;  /* 0x0000111b04007986 */ /* 0x008fe8000c10110a */
[----:B0-----:R-:W3:Y:S04]  /*0f40*/  LDG.E.U8 R21, desc[UR10][R6.64+0x11] ;  /* 0x0000110a06157981 */ /* 0x001ee8000c1e1100 */
[----:B------:R0:W-:Y:S04]  /*0f50*/  STG.E.U8 desc[UR10][R4.64+0x12], R20 ;  /* 0x0000121404007986 */ /* 0x0001e8000c10110a */
[----:B------:R-:W1:Y:S04]  /*0f60*/  LDS.U8 R27, [R15+0x16] ;  /* 0x000016000f1b7984 */ /* 0x000e680000000000 */
[----:B0-----:R-:W3:Y:S04]  /*0f70*/  LDG.E.U8 R20, desc[UR10][R6.64+0x12] ;  /* 0x0000120a06147981 */ /* 0x001ee8000c1e1100 */
[----:B------:R0:W-:Y:S04]  /*0f80*/  STG.E.U8 desc[UR10][R4.64+0x13], R28 ;  /* 0x0000131c04007986 */ /* 0x0001e8000c10110a */
[----:B0-----:R-:W3:Y:S04]  /*0f90*/  LDG.E.U8 R28, desc[UR10][R6.64+0x13] ;  /* 0x0000130a061c7981 */ /* 0x001ee8000c1e1100 */
[----:B------:R-:W-:Y:S04]  /*0fa0*/  STG.E.U8 desc[UR10][R4.64+0x14], R29 ;  /* 0x0000141d04007986 */ /* 0x000fe8000c10110a */
[----:B------:R-:W3:Y:S04]  /*0fb0*/  LDG.E.U8 R23, desc[UR10][R6.64+0x14] ;  /* 0x0000140a06177981 */ /* 0x000ee8000c1e1100 */
[----:B-1----:R-:W-:Y:S04]  /*0fc0*/  STG.E.U8 desc[UR10][R4.64+0x15], R26 ;  /* 0x0000151a04007986 */ /* 0x002fe8000c10110a */
[----:B------:R-:W3:Y:S04]  /*0fd0*/  LDG.E.U8 R25, desc[UR10][R6.64+0x15] ;  /* 0x0000150a06197981 */ /* 0x000ee8000c1e1100 */
[----:B------:R-:W-:Y:S04]  /*0fe0*/  LDS.U8 R29, [R15+0x18] ;  /* 0x000018000f1d7984 */ /* 0x000fe80000000000 */
[----:B------:R-:W-:Y:S04]  /*0ff0*/  LDS.U8 R26, [R15+0x19] ;  /* 0x000019000f1a7984 */ /* 0x000fe80000000000 */
[----:B------:R-:W-:Y:S04]  /*1000*/  STG.E.U8 desc[UR10][R4.64+0x16], R27 ;  /* 0x0000161b04007986 */ /* 0x000fe8000c10110a */
[----:B------:R-:W-:Y:S04]  /*1010*/  STS.U8 [R15+0xc], R24 ;  /* 0x00000c180f007388 */ /* 0x000fe80000000000 */
[----:B------:R-:W-:Y:S04]  /*1020*/  LDS.U8 R24, [R15+0x1a] ;  /* 0x00001a000f187984 */ /* 0x000fe80000000000 */
[----:B----4-:R-:W-:Y:S04]  /*1030*/  STS.U8 [R15+0xd], R22 ;  /* 0x00000d160f007388 */ /* 0x010fe80000000000 */
[----:B------:R-:W-:Y:S04]  /*1040*/  LDS.U8 R22, [R15+0x1d] ;  /* 0x00001d000f167984 */ /* 0x000fe80000000000 */
[----:B------:R-:W-:Y:S04]  /*1050*/  STS.U8 [R15+0xe], R18 ;  /* 0x00000e120f007388 */ /* 0x000fe80000000000 */
[----:B------:R-:W-:Y:S04]  /*1060*/  LDS.U8 R18, [R15+0x1b] ;  /* 0x00001b000f127984 */ /* 0x000fe80000000000 */
[----:B------:R-:W-:Y:S04]  /*1070*/  STS.U8 [R15+0xf], R17 ;  /* 0x00000f110f007388 */ /* 0x000fe80000000000 */
[----:B------:R-:W0:Y:S04]  /*1080*/  LDS.U8 R17, [R15+0x17] ;  /* 0x000017000f117984 */ /* 0x000e280000000000 */
[----:B--2---:R-:W-:Y:S04]  /*1090*/  STS.U8 [R15+0x10], R19 ;  /* 0x000010130f007388 */ /* 0x004fe80000000000 */
[----:B------:R-:W1:Y:S04]  /*10a0*/  LDS.U8 R19, [R15+0x1c] ;  /* 0x00001c000f137984 */ /* 0x000e680000000000 */
[----:B---3--:R-:W-:Y:S04]  /*10b0*/  STS.U8 [R15+0x11], R21 ;  /* 0x000011150f007388 */ /* 0x008fe80000000000 */
[----:B------:R-:W2:Y:S04]  /*10c0*/  LDS.U8 R21, [R15+0x1e] ;  /* 0x00001e000f157984 */ /* 0x000ea80000000000 */
[----:B------:R3:W-:Y:S04]  /*10d0*/  STS.U8 [R15+0x12], R20 ;  /* 0x000012140f007388 */ /* 0x0007e80000000000 */
[----:B---3--:R-:W3:Y:S04]  /*10e0*/  LDG.E.U8 R20, desc[UR10][R6.64+0x16] ;  /* 0x0000160a06147981 */ /* 0x008ee8000c1e1100 */
[----:B------:R-:W-:Y:S04]  /*10f0*/  STS.U8 [R15+0x14], R23 ;  /* 0x000014170f007388 */ /* 0x000fe80000000000 */
[----:B------:R-:W4:Y:S04]  /*1100*/  LDS.U8 R23, [R15+0x1f] ;  /* 0x00001f000f177984 */ /* 0x000f280000000000 */
[----:B------:R1:W-:Y:S04]  /*1110*/  STS.U8 [R15+0x13], R28 ;  /* 0x0000131c0f007388 */ /* 0x0003e80000000000 */
[----:B0-----:R0:W-:Y:S04]  /*1120*/  STG.E.U8 desc[UR10][R4.64+0x17], R17 ;  /* 0x0000171104007986 */ /* 0x0011e8000c10110a */
[----:B-1----:R-:W3:Y:S04]  /*1130*/  LDG.E.U8 R28, desc[UR10][R6.64+0x17] ;  /* 0x0000170a061c7981 */ /* 0x002ee8000c1e1100 */
[----:B------:R-:W-:Y:S04]  /*1140*/  STG.E.U8 desc[UR10][R4.64+0x18], R29 ;  /* 0x0000181d04007986 */ /* 0x000fe8000c10110a */
[----:B0-----:R-:W3:Y:S04]  /*1150*/  LDG.E.U8 R17, desc[UR10][R6.64+0x18] ;  /* 0x0000180a06117981 */ /* 0x001ee8000c1e1100 */
[----:B------:R0:W-:Y:S04]  /*1160*/  STG.E.U8 desc[UR10][R4.64+0x19], R26 ;  /* 0x0000191a04007986 */ /* 0x0001e8000c10110a */
[----:B------:R1:W-:Y:S04]  /*1170*/  STS.U8 [R15+0x15], R25 ;  /* 0x000015190f007388 */ /* 0x0003e80000000000 */
[----:B0-----:R-:W3:Y:S04]  /*1180*/  LDG.E.U8 R26, desc[UR10][R6.64+0x19] ;  /* 0x0000190a061a7981 */ /* 0x001ee8000c1e1100 */
[----:B------:R-:W-:Y:S04]  /*1190*/  STG.E.U8 desc[UR10][R4.64+0x1a], R24 ;  /* 0x00001a1804007986 */ /* 0x000fe8000c10110a */
[----:B-1----:R-:W3:Y:S04]  /*11a0*/  LDG.E.U8 R25, desc[UR10][R6.64+0x1a] ;  /* 0x00001a0a06197981 */ /* 0x002ee8000c1e1100 */
[----:B------:R0:W-:Y:S04]  /*11b0*/  STG.E.U8 desc[UR10][R4.64+0x1b], R18 ;  /* 0x00001b1204007986 */ /* 0x0001e8000c10110a */
[----:B------:R-:W3:Y:S04]  /*11c0*/  LDG.E.U8 R27, desc[UR10][R6.64+0x1b] ;  /* 0x00001b0a061b7981 */ /* 0x000ee8000c1e1100 */
[----:B------:R-:W-:Y:S04]  /*11d0*/  STG.E.U8 desc[UR10][R4.64+0x1c], R19 ;  /* 0x00001c1304007986 */ /* 0x000fe8000c10110a */
[----:B0-----:R-:W3:Y:S04]  /*11e0*/  LDG.E.U8 R18, desc[UR10][R6.64+0x1c] ;  /* 0x00001c0a06127981 */ /* 0x001ee8000c1e1100 */
[----:B------:R0:W-:Y:S04]  /*11f0*/  STG.E.U8 desc[UR10][R4.64+0x1d], R22 ;  /* 0x00001d1604007986 */ /* 0x0001e8000c10110a */
[----:B------:R-:W3:Y:S04]  /*1200*/  LDG.E.U8 R29, desc[UR10][R6.64+0x1d] ;  /* 0x00001d0a061d7981 */ /* 0x000ee8000c1e1100 */
[----:B--2---:R1:W-:Y:S04]  /*1210*/  STG.E.U8 desc[UR10][R4.64+0x1e], R21 ;  /* 0x00001e1504007986 */ /* 0x0043e8000c10110a */
[----:B0-----:R-:W2:Y:S04]  /*1220*/  LDG.E.U8 R22, desc[UR10][R6.64+0x1e] ;  /* 0x00001e0a06167981 */ /* 0x001ea8000c1e1100 */
[----:B----4-:R1:W-:Y:S04]  /*1230*/  STG.E.U8 desc[UR10][R4.64+0x1f], R23 ;  /* 0x00001f1704007986 */ /* 0x0103e8000c10110a */
[----:B------:R-:W4:Y:S01]  /*1240*/  LDG.E.U8 R24, desc[UR10][R6.64+0x1f] ;  /* 0x00001f0a06187981 */ /* 0x000f22000c1e1100 */
[----:B------:R-:W-:-:S03]  /*1250*/  IMAD R19, R16, 0x8000, R13 ;  /* 0x0000800010137824 */ /* 0x000fc600078e020d */
[----:B------:R1:W-:Y:S04]  /*1260*/  STG.E desc[UR10][R2.64], R11 ;  /* 0x0000000b02007986 */ /* 0x0003e8000c10190a */
[----:B---3--:R1:W-:Y:S04]  /*1270*/  STS.U8 [R15+0x16], R20 ;  /* 0x000016140f007388 */ /* 0x0083e80000000000 */
[----:B------:R1:W-:Y:S04]  /*1280*/  STS.U8 [R15+0x17], R28 ;  /* 0x0000171c0f007388 */ /* 0x0003e80000000000 */
[----:B------:R1:W-:Y:S04]  /*1290*/  STS.U8 [R15+0x18], R17 ;  /* 0x000018110f007388 */ /* 0x0003e80000000000 */
[----:B------:R1:W-:Y:S04]  /*12a0*/  STS.U8 [R15+0x19], R26 ;  /* 0x0000191a0f007388 */ /* 0x0003e80000000000 */
[----:B------:R1:W-:Y:S04]  /*12b0*/  STS.U8 [R15+0x1a], R25 ;  /* 0x00001a190f007388 */ /* 0x0003e80000000000 */
[----:B------:R1:W-:Y:S04]  /*12c0*/  STS.U8 [R15+0x1b], R27 ;  /* 0x00001b1b0f007388 */ /* 0x0003e80000000000 */
[----:B------:R1:W-:Y:S04]  /*12d0*/  STS.U8 [R15+0x1c], R18 ;  /* 0x00001c120f007388 */ /* 0x0003e80000000000 */
[----:B------:R1:W-:Y:S04]  /*12e0*/  STS.U8 [R15+0x1d], R29 ;  /* 0x00001d1d0f007388 */ /* 0x0003e80000000000 */
[----:B--2---:R1:W-:Y:S04]  /*12f0*/  STS.U8 [R15+0x1e], R22 ;  /* 0x00001e160f007388 */ /* 0x0043e80000000000 */
[----:B----4-:R1:W-:Y:S04]  /*1300*/  STS.U8 [R15+0x1f], R24 ;  /* 0x00001f180f007388 */ /* 0x0103e80000000000 */
[----:B------:R1:W-:Y:S02]  /*1310*/  STS [R14], R19 ;  /* 0x000000130e007388 */ /* 0x0003e40000000800 */
.L_x_10:
[----:B------:R-:W2:Y:S01]  /*1320*/  S2UR UR5, SR_CgaCtaId ;  /* 0x00000000000579c3 */ /* 0x000ea20000008800 */
[----:B------:R-:W-:Y:S01]  /*1330*/  UMOV UR4, 0x400 ;  /* 0x0000040000047882 */ /* 0x000fe20000000000 */
[C---:B01----:R-:W-:Y:S01]  /*1340*/  LOP3.LUT R2, R10.reuse, 0x1f, RZ, 0xc0, !PT ;  /* 0x0000001f0a027812 */ /* 0x043fe200078ec0ff */
[----:B------:R-:W-:Y:S01]  /*1350*/  VIADD R10, R10, 0x1 ;  /* 0x000000010a0a7836 */ /* 0x000fe20000000000 */
[----:B--2---:R-:W-:Y:S01]  /*1360*/  ULEA UR4, UR5, UR4, 0x18 ;  /* 0x0000000405047291 */ /* 0x004fe2000f8ec0ff */
[----:B------:R-:W0:Y:S05]  /*1370*/  LDCU UR5, c[0x0][0x380] ;  /* 0x00007000ff0577ac */ /* 0x000e2a0008000800 */
[----:B------:R-:W-:-:S05]  /*1380*/  IADD3 R13, PT, PT, R13, UR4, R2 ;  /* 0x000000040d0d7c10 */ /* 0x000fca000fffe002 */
[----:B-----5:R2:W-:Y:S01]  /*1390*/  STS.U8 [R13], R12 ;  /* 0x0000000c0d007388 */ /* 0x0205e20000000000 */
[----:B0-----:R-:W-:-:S13]  /*13a0*/  ISETP.NE.AND P0, PT, R10, UR5, PT ;  /* 0x000000050a007c0c */ /* 0x001fda000bf05270 */
[----:B--2---:R-:W-:Y:S05]  /*13b0*/  @!P0 BRA `(.L_x_5) ;  /* 0x0000000800dc8947 */ /* 0x004fea0003800000 */
[----:B------:R-:W-:Y:S05]  /*13c0*/  BRA `(.L_x_13) ;  /* 0xfffffff000ac7947 */ /* 0x000fea000383ffff */
.L_x_6:
[----:B------:R-:W0:Y:S01]  /*13d0*/  S2UR UR5, SR_CgaCtaId ;  /* 0x00000000000579c3 */ /* 0x000e220000008800 */
[----:B------:R-:W-:Y:S01]  /*13e0*/  UMOV UR4, 0x400 ;  /* 0x0000040000047882 */ /* 0x000fe20000000000 */
[----:B------:R-:W-:Y:S01]  /*13f0*/  IMAD.MOV.U32 R9, RZ, RZ, RZ ;  /* 0x000000ffff097224 */ /* 0x000fe200078e00ff */
[----:B------:R-:W1:Y:S01]  /*1400*/  LDCU.64 UR12, c[0x4][0x20] ;  /* 0x01000400ff0c77ac */ /* 0x000e620008000a00 */
[----:B------:R-:W-:Y:S01]  /*1410*/  IMAD.MOV.U32 R6, RZ, RZ, RZ ;  /* 0x000000ffff067224 */ /* 0x000fe200078e00ff */
[----:B------:R-:W2:Y:S01]  /*1420*/  LDCU.64 UR14, c[0x4][0x10] ;  /* 0x01000200ff0e77ac */ /* 0x000ea20008000a00 */
[----:B------:R-:W-:Y:S02]  /*1430*/  UIADD3 UR6, UPT, UPT, -UR6, URZ, URZ ;  /* 0x000000ff06067290 */ /* 0x000fe4000fffe1ff */
[----:B0-----:R-:W-:-:S03]  /*1440*/  ULEA UR8, UR5, UR4, 0x18 ;  /* 0x0000000405087291 */ /* 0x001fc6000f8ec0ff */
[----:B------:R-:W-:-:S06]  /*1450*/  UMOV UR4, URZ ;  /* 0x000000ff00047c82 */ /* 0x000fcc0008000000 */
[----:B------:R-:W0:Y:S02]  /*1460*/  LDS R2, [UR8+0x8000] ;  /* 0x00800008ff027984 */ /* 0x000e240008000800 */
[----:B0-----:R-:W-:Y:S02]  /*1470*/  R2UR UR5, R2 ;  /* 0x00000000020572ca */ /* 0x001fe400000e0000 */
[----:B-12---:R-:W-:-:S13]  /*1480*/  MOV R2, RZ ;  /* 0x000000ff00027202 */ /* 0x006fda0000000f00 */
.L_x_14:
[----:B------:R-:W-:Y:S01]  /*1490*/  ULOP3.LUT UR7, UR5, 0x7fff, URZ, 0xc0, !UPT ;  /* 0x00007fff05077892 */ /* 0x000fe2000f8ec0ff */
[----:B0-----:R-:W-:Y:S01]  /*14a0*/  IMAD.U32 R12, RZ, RZ, UR8 ;  /* 0x00000008ff0c7e24 */ /* 0x001fe2000f8e00ff */
[----:B------:R-:W-:Y:S01]  /*14b0*/  ISETP.NE.AND P0, PT, R2, -0x1, PT ;  /* 0xffffffff0200780c */ /* 0x000fe20003f05270 */
[----:B------:R-:W-:Y:S01]  /*14c0*/  USHF.R.U32.HI UR5, URZ, 0xa, UR5 ;  /* 0x0000000aff057899 */ /* 0x000fe20008011605 */
[----:B------:R-:W-:Y:S01]  /*14d0*/  LOP3.LUT R4, R6, 0x7fffffe0, RZ, 0xc0, !PT ;  /* 0x7fffffe006047812 */ /* 0x000fe200078ec0ff */
[----:B------:R-:W-:Y:S02]  /*14e0*/  IMAD.U32 R10, RZ, RZ, UR12 ;  /* 0x0000000cff0a7e24 */ /* 0x000fe4000f8e00ff */
[----:B------:R-:W-:Y:S01]  /*14f0*/  ULOP3.LUT UR5, UR5, 0x3fffe0, URZ, 0xc0, !UPT ;  /* 0x003fffe005057892 */ /* 0x000fe2000f8ec0ff */
[----:B------:R-:W-:Y:S01]  /*1500*/  IADD3 R4, P1, PT, R4, UR14, RZ ;  /* 0x0000000e04047c10 */ /* 0x000fe2000ff3e0ff */
[----:B------:R-:W0:Y:S01]  /*1510*/  LDS.U8 R17, [R12+UR7] ;  /* 0x000000070c117984 */ /* 0x000e220008000000 */
[----:B------:R-:W-:Y:S01]  /*1520*/  IMAD.MOV.U32 R7, RZ, RZ, -0x1 ;  /* 0xffffffffff077424 */ /* 0x000fe200078e00ff */
[----:B------:R-:W-:Y:S01]  /*1530*/  UIADD3 UR5, UP0, UPT, UR5, UR14, URZ ;  /* 0x0000000e05057290 */ /* 0x000fe2000ff1e0ff */
[----:B------:R-:W-:Y:S01]  /*1540*/  IMAD.U32 R11, RZ, RZ, UR13 ;  /* 0x0000000dff0b7e24 */ /* 0x000fe2000f8e00ff */
[----:B------:R-:W1:Y:S01]  /*1550*/  LDS.U8 R19, [R12+UR7+0x1] ;  /* 0x000001070c137984 */ /* 0x000e620008000000 */
[----:B------:R-:W-:Y:S01]  /*1560*/  IMAD.X R5, RZ, RZ, UR15, P1 ;  /* 0x0000000fff057e24 */ /* 0x000fe200088e06ff */
[----:B------:R-:W2:Y:S01]  /*1570*/  @P0 LDC.64 R14, c[0x4][0x30] ;  /* 0x01000c00ff0e0b82 */ /* 0x000ea20000000a00 */
[----:B------:R-:W-:Y:S01]  /*1580*/  UIADD3.X UR9, UPT, UPT, URZ, UR15, URZ, UP0, !UPT ;  /* 0x0000000fff097290 */ /* 0x000fe200087fe4ff */
[----:B------:R-:W-:Y:S01]  /*1590*/  @P0 VIADD R7, R2, 0x1 ;  /* 0x0000000102070836 */ /* 0x000fe20000000000 */
[----:B------:R3:W4:Y:S01]  /*15a0*/  LDG.E.U8 R10, desc[UR10][R10.64] ;  /* 0x0000000a0a0a7981 */ /* 0x000722000c1e1100 */
[----:B------:R-:W-:-:S03]  /*15b0*/  IMAD.U32 R2, RZ, RZ, UR5 ;  /* 0x00000005ff027e24 */ /* 0x000fc6000f8e00ff */
[----:B------:R-:W-:Y:S01]  /*15c0*/  IMAD.U32 R3, RZ, RZ, UR9 ;  /* 0x00000009ff037e24 */ /* 0x000fe2000f8e00ff */
[----:B------:R-:W-:Y:S04]  /*15d0*/  LDS.U8 R24, [R12+UR7+0x3] ;  /* 0x000003070c187984 */ /* 0x000fe80008000000 */
[----:B------:R-:W-:Y:S04]  /*15e0*/  LDS.U8 R13, [R12+UR7+0x4] ;  /* 0x000004070c0d7984 */ /* 0x000fe80008000000 */
[----:B------:R-:W-:Y:S04]  /*15f0*/  LDS.U8 R18, [R12+UR7+0x5] ;  /* 0x000005070c127984 */ /* 0x000fe80008000000 */
[----:B------:R-:W-:Y:S04]  /*1600*/  LDS.U8 R16, [R12+UR7+0x6] ;  /* 0x000006070c107984 */ /* 0x000fe80008000000 */
[----:B--2---:R-:W-:Y:S04]  /*1610*/  @P0 STG.E desc[UR10][R14.64], R7 ;  /* 0x000000070e000986 */ /* 0x004fe8000c10190a */
[----:B------:R-:W2:Y:S04]  /*1620*/  LDS.U8 R14, [R12+UR7+0x2] ;  /* 0x000002070c0e7984 */ /* 0x000ea80008000000 */
[----:B------:R-:W4:Y:S04]  /*1630*/  LDS.U8 R29, [R12+UR7+0x7] ;  /* 0x000007070c1d7984 */ /* 0x000f280008000000 */
[----:B0-----:R-:W-:Y:S04]  /*1640*/  STG.E.U8 desc[UR10][R2.64], R17 ;  /* 0x0000001102007986 */ /* 0x001fe8000c10110a */
[----:B------:R-:W4:Y:S04]  /*1650*/  LDG.E.U8 R26, desc[UR10][R4.64] ;  /* 0x0000000a041a7981 */ /* 0x000f28000c1e1100 */
[----:B-1----:R-:W-:Y:S04]  /*1660*/  STG.E.U8 desc[UR10][R2.64+0x1], R19 ;  /* 0x0000011302007986 */ /* 0x002fe8000c10110a */
[----:B------:R-:W4:Y:S04]  /*1670*/  LDG.E.U8 R28, desc[UR10][R4.64+0x1] ;  /* 0x0000010a041c7981 */ /* 0x000f28000c1e1100 */
[----:B------:R-:W0:Y:S04]  /*1680*/  LDS.U8 R27, [R12+UR7+0x8] ;  /* 0x000008070c1b7984 */ /* 0x000e280008000000 */
[----:B------:R-:W1:Y:S04]  /*1690*/  LDS.U8 R25, [R12+UR7+0x9] ;  /* 0x000009070c197984 */ /* 0x000e680008000000 */
[----:B------:R-:W1:Y:S04]  /*16a0*/  LDS.U8 R23, [R12+UR7+0xa] ;  /* 0x00000a070c177984 */ /* 0x000e680008000000 */
[----:B------:R-:W1:Y:S04]  /*16b0*/  LDS.U8 R19, [R12+UR7+0xb] ;  /* 0x00000b070c137984 */ /* 0x000e680008000000 */
[----:B------:R-:W1:Y:S04]  /*16c0*/  LDS.U8 R17, [R12+UR7+0xc] ;  /* 0x00000c070c117984 */ /* 0x000e680008000000 */
[----:B------:R-:W1:Y:S04]  /*16d0*/  LDS.U8 R15, [R12+UR7+0xd] ;  /* 0x00000d070c0f7984 */ /* 0x000e680008000000 */
[----:B---3--:R-:W3:Y:S04]  /*16e0*/  LDS.U8 R11, [R12+UR7+0xe] ;  /* 0x00000e070c0b7984 */ /* 0x008ee80008000000 */
[----:B------:R-:W3:Y:S04]  /*16f0*/  LDS.U8 R21, [R12+UR7+0xf] ;  /* 0x00000f070c157984 */ /* 0x000ee80008000000 */
[----:B--2---:R-:W-:Y:S04]  /*1700*/  STG.E.U8 desc[UR10][R2.64+0x2], R14 ;  /* 0x0000020e02007986 */ /* 0x004fe8000c10110a */
[----:B------:R-:W2:Y:S04]  /*1710*/  LDG.E.U8 R22, desc[UR10][R4.64+0x2] ;  /* 0x0000020a04167981 */ /* 0x000ea8000c1e1100 */
[----:B------:R0:W-:Y:S04]  /*1720*/  STG.E.U8 desc[UR10][R2.64+0x3], R24 ;  /* 0x0000031802007986 */ /* 0x0001e8000c10110a */
[----:B------:R-:W3:Y:S04]  /*1730*/  LDS.U8 R20, [R12+UR7+0x10] ;  /* 0x000010070c147984 */ /* 0x000ee80008000000 */
[----:B0-----:R-:W2:Y:S04]  /*1740*/  LDG.E.U8 R24, desc[UR10][R4.64+0x3] ;  /* 0x0000030a04187981 */ /* 0x001ea8000c1e1100 */
[----:B------:R0:W-:Y:S04]  /*1750*/  STG.E.U8 desc[UR10][R2.64+0x4], R13 ;  /* 0x0000040d02007986 */ /* 0x0001e8000c10110a */
[----:B0-----:R-:W2:Y:S04]  /*1760*/  LDG.E.U8 R13, desc[UR10][R4.64+0x4] ;  /* 0x0000040a040d7981 */ /* 0x001ea8000c1e1100 */
[----:B------:R-:W-:Y:S04]  /*1770*/  STG.E.U8 desc[UR10][R2.64+0x5], R18 ;  /* 0x0000051202007986 */ /* 0x000fe8000c10110a */
[----:B----4-:R0:W-:Y:S04]  /*1780*/  STS.U8 [R12+UR7], R26 ;  /* 0x0000001a0c007988 */ /* 0x0101e80008000007 */
[----:B------:R4:W-:Y:S04]  /*1790*/  STS.U8 [R12+UR7+0x1], R28 ;  /* 0x0000011c0c007988 */ /* 0x0009e80008000007 */
[----:B0-----:R-:W2:Y:S04]  /*17a0*/  LDG.E.U8 R26, desc[UR10][R4.64+0x5] ;  /* 0x0000050a041a7981 */ /* 0x001ea8000c1e1100 */
[----:B------:R0:W-:Y:S04]  /*17b0*/  STG.E.U8 desc[UR10][R2.64+0x6], R16 ;  /* 0x0000061002007986 */ /* 0x0001e8000c10110a */
[----:B----4-:R-:W4:Y:S04]  /*17c0*/  LDG.E.U8 R28, desc[UR10][R4.64+0x6] ;  /* 0x0000060a041c7981 */ /* 0x010f28000c1e1100 */
[----:B------:R3:W-:Y:S04]  /*17d0*/  STG.E.U8 desc[UR10][R2.64+0x7], R29 ;  /* 0x0000071d02007986 */ /* 0x0007e8000c10110a */
[----:B------:R-:W4:Y:S04]  /*17e0*/  LDG.E.U8 R18, desc[UR10][R4.64+0x7] ;  /* 0x0000070a04127981 */ /* 0x000f28000c1e1100 */
[----:B------:R3:W-:Y:S04]  /*17f0*/  STG.E.U8 desc[UR10][R2.64+0x8], R27 ;  /* 0x0000081b02007986 */ /* 0x0007e8000c10110a */
[----:B0-----:R-:W4:Y:S04]  /*1800*/  LDG.E.U8 R16, desc[UR10][R4.64+0x8] ;  /* 0x0000080a04107981 */ /* 0x001f28000c1e1100 */
[----:B-1----:R0:W-:Y:S04]  /*1810*/  STG.E.U8 desc[UR10][R2.64+0x9], R25 ;  /* 0x0000091902007986 */ /* 0x0021e8000c10110a */
[----:B------:R-:W4:Y:S04]  /*1820*/  LDG.E.U8 R14, desc[UR10][R4.64+0x9] ;  /* 0x0000090a040e7981 */ /* 0x000f28000c1e1100 */
[----:B------:R1:W-:Y:S04]  /*1830*/  STG.E.U8 desc[UR10][R2.64+0xa], R23 ;  /* 0x00000a1702007986 */ /* 0x0003e8000c10110a */
[----:B---3--:R-:W3:Y:S04]  /*1840*/  LDG.E.U8 R29, desc[UR10][R4.64+0xa] ;  /* 0x00000a0a041d7981 */ /* 0x008ee8000c1e1100 */
[----:B------:R1:W-:Y:S04]  /*1850*/  STG.E.U8 desc[UR10][R2.64+0xb], R19 ;  /* 0x00000b1302007986 */ /* 0x0003e8000c10110a */
[----:B------:R-:W3:Y:S04]  /*1860*/  LDG.E.U8 R27, desc[UR10][R4.64+0xb] ;  /* 0x00000b0a041b7981 */ /* 0x000ee8000c1e1100 */
[----:B------:R1:W-:Y:S04]  /*1870*/  STG.E.U8 desc[UR10][R2.64+0xc], R17 ;  /* 0x00000c1102007986 */ /* 0x0003e8000c10110a */
[----:B0-----:R-:W3:Y:S04]  /*1880*/  LDG.E.U8 R25, desc[UR10][R4.64+0xc] ;  /* 0x00000c0a04197981 */ /* 0x001ee8000c1e1100 */
[----:B------:R-:W-:Y:S04]  /*1890*/  STG.E.U8 desc[UR10][R2.64+0xd], R15 ;  /* 0x00000d0f02007986 */ /* 0x000fe8000c10110a */
[----:B-1----:R-:W3:Y:S04]  /*18a0*/  LDG.E.U8 R23, desc[UR10][R4.64+0xd] ;  /* 0x00000d0a04177981 */ /* 0x002ee8000c1e1100 */
[----:B------:R0:W-:Y:S04]  /*18b0*/  STG.E.U8 desc[UR10][R2.64+0xe], R11 ;  /* 0x00000e0b02007986 */ /* 0x0001e8000c10110a */
[----:B------:R-:W3:Y:S04]  /*18c0*/  LDG.E.U8 R19, desc[UR10][R4.64+0xe] ;  /* 0x00000e0a04137981 */ /* 0x000ee8000c1e1100 */
[----:B------:R-:W-:Y:S04]  /*18d0*/  STG.E.U8 desc[UR10][R2.64+0xf], R21 ;  /* 0x00000f1502007986 */ /* 0x000fe8000c10110a */
[----:B------:R-:W3:Y:S04]  /*18e0*/  LDG.E.U8 R17, desc[UR10][R4.64+0xf] ;  /* 0x00000f0a04117981 */ /* 0x000ee8000c1e1100 */
[----:B------:R-:W-:Y:S04]  /*18f0*/  STG.E.U8 desc[UR10][R2.64+0x10], R20 ;  /* 0x0000101402007986 */ /* 0x000fe8000c10110a */
[----:B0-----:R-:W3:Y:S04]  /*1900*/  LDG.E.U8 R11, desc[UR10][R4.64+0x10] ;  /* 0x0000100a040b7981 */ /* 0x001ee8000c1e1100 */
[----:B------:R-:W0:Y:S04]  /*1910*/  LDS.U8 R15, [R12+UR7+0x11] ;  /* 0x000011070c0f7984 */ /* 0x000e280008000000 */
[----:B--2---:R-:W-:Y:S04]  /*1920*/  STS.U8 [R12+UR7+0x4], R13 ;  /* 0x0000040d0c007988 */ /* 0x004fe80008000007 */
[----:B------:R-:W1:Y:S04]  /*1930*/  LDS.U8 R13, [R12+UR7+0x12] ;  /* 0x000012070c0d7984 */ /* 0x000e680008000000 */
[----:B------:R-:W2:Y:S04]  /*1940*/  LDS.U8 R21, [R12+UR7+0x13] ;  /* 0x000013070c157984 */ /* 0x000ea80008000000 */
[----:B------:R-:W2:Y:S04]  /*1950*/  LDS.U8 R20, [R12+UR7+0x14] ;  /* 0x000014070c147984 */ /* 0x000ea80008000000 */
[----:B------:R-:W-:Y:S04]  /*1960*/  STS.U8 [R12+UR7+0x2], R22 ;  /* 0x000002160c007988 */ /* 0x000fe80008000007 */
[----:B------:R-:W2:Y:S04]  /*1970*/  LDS.U8 R22, [R12+UR7+0x15] ;  /* 0x000015070c167984 */ /* 0x000ea80008000000 */
[----:B------:R-:W-:Y:S04]  /*1980*/  STS.U8 [R12+UR7+0x3], R24 ;  /* 0x000003180c007988 */ /* 0x000fe80008000007 */
[----:B------:R-:W2:Y:S04]  /*1990*/  LDS.U8 R24, [R12+UR7+0x16] ;  /* 0x000016070c187984 */ /* 0x000ea80008000000 */
[----:B0-----:R-:W-:Y:S04]  /*19a0*/  STG.E.U8 desc[UR10][R2.64+0x11], R15 ;  /* 0x0000110f02007986 */ /* 0x001fe8000c10110a */
[----:B------:R-:W-:Y:S04]  /*19b0*/  STS.U8 [R12+UR7+0x5], R26 ;  /* 0x0000051a0c007988 */ /* 0x000fe80008000007 */
[----:B------:R-:W0:Y:S04]  /*19c0*/  LDS.U8 R26, [R12+UR7+0x17] ;  /* 0x000017070c1a7984 */ /* 0x000e280008000000 */
[----:B----4-:R-:W-:Y:S04]  /*19d0*/  STS.U8 [R12+UR7+0x6], R28 ;  /* 0x0000061c0c007988 */ /* 0x010fe80008000007 */
[----:B------:R-:W4:Y:S04]  /*19e0*/  LDS.U8 R28, [R12+UR7+0x18] ;  /* 0x000018070c1c7984 */ /* 0x000f280008000000 */
[----:B------:R-:W-:Y:S04]  /*19f0*/  STS.U8 [R12+UR7+0x7], R18 ;  /* 0x000007120c007988 */ /* 0x000fe80008000007 */
[----:B------:R-:W4:Y:S04]  /*1a00*/  LDS.U8 R18, [R12+UR7+0x19] ;  /* 0x000019070c127984 */ /* 0x000f280008000000 */
[----:B------:R-:W-:Y:S04]  /*1a10*/  STS.U8 [R12+UR7+0x8], R16 ;  /* 0x000008100c007988 */ /* 0x000fe80008000007 */
[----:B------:R-:W4:Y:S04]  /*1a20*/  LDS.U8 R16, [R12+UR7+0x1a] ;  /* 0x00001a070c107984 */ /* 0x000f280008000000 */
[----:B------:R-:W-:Y:S04]  /*1a30*/  STS.U8 [R12+UR7+0x9], R14 ;  /* 0x0000090e0c007988 */ /* 0x000fe80008000007 */
[----:B------:R-:W4:Y:S04]  /*1a40*/  LDS.U8 R14, [R12+UR7+0x1b] ;  /* 0x00001b070c0e7984 */ /* 0x000f280008000000 */
[----:B---3--:R-:W-:Y:S04]  /*1a50*/  STS.U8 [R12+UR7+0xa], R29 ;  /* 0x00000a1d0c007988 */ /* 0x008fe80008000007 */
[----:B------:R-:W-:Y:S04]  /*1a60*/  LDS.U8 R29, [R12+UR7+0x1d] ;  /* 0x00001d070c1d7984 */ /* 0x000fe80008000000 */
[----:B------:R-:W-:Y:S04]  /*1a70*/  STS.U8 [R12+UR7+0xb], R27 ;  /* 0x00000b1b0c007988 */ /* 0x000fe80008000007 */
[----:B------:R-:W-:Y:S04]  /*1a80*/  LDS.U8 R27, [R12+UR7+0x1e] ;  /* 0x00001e070c1b7984 */ /* 0x000fe80008000000 */
[----:B------:R-:W-:Y:S04]  /*1a90*/  STS.U8 [R12+UR7+0xc], R25 ;  /* 0x00000c190c007988 */ /* 0x000fe80008000007 */
[----:B------:R-:W-:Y:S04]  /*1aa0*/  LDS.U8 R25, [R12+UR7+0x1f] ;  /* 0x00001f070c197984 */ /* 0x000fe80008000000 */
[----:B------:R-:W-:Y:S04]  /*1ab0*/  STS.U8 [R12+UR7+0xf], R17 ;  /* 0x00000f110c007988 */ /* 0x000fe80008000007 */
[----:B------:R-:W3:Y:S04]  /*1ac0*/  LDS.U8 R17, [R12+UR7+0x1c] ;  /* 0x00001c070c117984 */ /* 0x000ee80008000000 */
[----:B------:R1:W-:Y:S04]  /*1ad0*/  STS.U8 [R12+UR7+0xd], R23 ;  /* 0x00000d170c007988 */ /* 0x0003e80008000007 */
[----:B------:R2:W-:Y:S04]  /*1ae0*/  STS.U8 [R12+UR7+0xe], R19 ;  /* 0x00000e130c007988 */ /* 0x0005e80008000007 */
[----:B-1----:R-:W3:Y:S04]  /*1af0*/  LDG.E.U8 R23, desc[UR10][R4.64+0x11] ;  /* 0x0000110a04177981 */ /* 0x002ee8000c1e1100 */
[----:B------:R-:W-:Y:S04]  /*1b00*/  STG.E.U8 desc[UR10][R2.64+0x12], R13 ;  /* 0x0000120d02007986 */ /* 0x000fe8000c10110a */
[----:B--2---:R-:W2:Y:S04]  /*1b10*/  LDG.E.U8 R19, desc[UR10][R4.64+0x12] ;  /* 0x0000120a04137981 */ /* 0x004ea8000c1e1100 */
[----:B------:R1:W-:Y:S04]  /*1b20*/  STS.U8 [R12+UR7+0x10], R11 ;  /* 0x0000100b0c007988 */ /* 0x0003e80008000007 */
[----:B------:R0:W-:Y:S04]  /*1b30*/  STG.E.U8 desc[UR10][R2.64+0x13], R21 ;  /* 0x0000131502007986 */ /* 0x0001e8000c10110a */
[----:B-1----:R-:W2:Y:S04]  /*1b40*/  LDG.E.U8 R11, desc[UR10][R4.64+0x13] ;  /* 0x0000130a040b7981 */ /* 0x002ea8000c1e1100 */
[----:B------:R1:W-:Y:S04]  /*1b50*/  STG.E.U8 desc[UR10][R2.64+0x14], R20 ;  /* 0x0000141402007986 */ /* 0x0003e8000c10110a */
[----:B------:R-:W2:Y:S04]  /*1b60*/  LDG.E.U8 R13, desc[UR10][R4.64+0x14] ;  /* 0x0000140a040d7981 */ /* 0x000ea8000c1e1100 */
[----:B------:R4:W-:Y:S04]  /*1b70*/  STG.E.U8 desc[UR10][R2.64+0x15], R22 ;  /* 0x0000151602007986 */ /* 0x0009e8000c10110a */
[----:B------:R-:W2:Y:S04]  /*1b80*/  LDG.E.U8 R15, desc[UR10][R4.64+0x15] ;  /* 0x0000150a040f7981 */ /* 0x000ea8000c1e1100 */
[----:B------:R-:W-:Y:S04]  /*1b90*/  STG.E.U8 desc[UR10][R2.64+0x16], R24 ;  /* 0x0000161802007986 */ /* 0x000fe8000c10110a */
[----:B0-----:R-:W2:Y:S04]  /*1ba0*/  LDG.E.U8 R21, desc[UR10][R4.64+0x16] ;  /* 0x0000160a04157981 */ /* 0x001ea8000c1e1100 */
[----:B------:R-:W-:Y:S04]  /*1bb0*/  STG.E.U8 desc[UR10][R2.64+0x17], R26 ;  /* 0x0000171a02007986 */ /* 0x000fe8000c10110a */
[----:B-1----:R-:W2:Y:S04]  /*1bc0*/  LDG.E.U8 R20, desc[UR10][R4.64+0x17] ;  /* 0x0000170a04147981 */ /* 0x002ea8000c1e1100 */
[----:B----4-:R-:W-:Y:S04]  /*1bd0*/  STG.E.U8 desc[UR10][R2.64+0x18], R28 ;  /* 0x0000181c02007986 */ /* 0x010fe8000c10110a */
[----:B------:R-:W4:Y:S04]  /*1be0*/  LDG.E.U8 R22, desc[UR10][R4.64+0x18] ;  /* 0x0000180a04167981 */ /* 0x000f28000c1e1100 */
[----:B------:R0:W-:Y:S04]  /*1bf0*/  STG.E.U8 desc[UR10][R2.64+0x19], R18 ;  /* 0x0000191202007986 */ /* 0x0001e8000c10110a */
[----:B0-----:R-:W4:Y:S04]  /*1c00*/  LDG.E.U8 R18, desc[UR10][R4.64+0x19] ;  /* 0x0000190a04127981 */ /* 0x001f28000c1e1100 */
[----:B------:R0:W-:Y:S04]  /*1c10*/  STG.E.U8 desc[UR10][R2.64+0x1a], R16 ;  /* 0x00001a1002007986 */ /* 0x0001e8000c10110a */
[----:B0-----:R-:W4:Y:S04]  /*1c20*/  LDG.E.U8 R16, desc[UR10][R4.64+0x1a] ;  /* 0x00001a0a04107981 */ /* 0x001f28000c1e1100 */
[----:B------:R-:W-:Y:S04]  /*1c30*/  STG.E.U8 desc[UR10][R2.64+0x1b], R14 ;  /* 0x00001b0e02007986 */ /* 0x000fe8000c10110a */
[----:B------:R-:W4:Y:S04]  /*1c40*/  LDG.E.U8 R24, desc[UR10][R4.64+0x1b] ;  /* 0x00001b0a04187981 */ /* 0x000f28000c1e1100 */
[----:B---3--:R0:W-:Y:S04]  /*1c50*/  STG.E.U8 desc[UR10][R2.64+0x1c], R17 ;  /* 0x00001c1102007986 */ /* 0x0081e8000c10110a */
[----:B------:R-:W3:Y:S04]  /*1c60*/  LDG.E.U8 R26, desc[UR10][R4.64+0x1c] ;  /* 0x00001c0a041a7981 */ /* 0x000ee8000c1e1100 */
[----:B------:R-:W-:Y:S04]  /*1c70*/  STG.E.U8 desc[UR10][R2.64+0x1d], R29 ;  /* 0x00001d1d02007986 */ /* 0x000fe8000c10110a */
[----:B------:R-:W3:Y:S04]  /*1c80*/  LDG.E.U8 R28, desc[UR10][R4.64+0x1d] ;  /* 0x00001d0a041c7981 */ /* 0x000ee8000c1e1100 */
[----:B------:R-:W-:Y:S04]  /*1c90*/  STG.E.U8 desc[UR10][R2.64+0x1e], R27 ;  /* 0x00001e1b02007986 */ /* 0x000fe8000c10110a */
[----:B0-----:R-:W3:Y:S04]  /*1ca0*/  LDG.E.U8 R17, desc[UR10][R4.64+0x1e] ;  /* 0x00001e0a04117981 */ /* 0x001ee8000c1e1100 */
[----:B------:R0:W-:Y:S04]  /*1cb0*/  STG.E.U8 desc[UR10][R2.64+0x1f], R25 ;  /* 0x00001f1902007986 */ /* 0x0001e8000c10110a */
[----:B0-----:R-:W3:Y:S01]  /*1cc0*/  LDG.E.U8 R25, desc[UR10][R4.64+0x1f] ;  /* 0x00001f0a04197981 */ /* 0x001ee2000c1e1100 */
[----:B------:R-:W-:-:S02]  /*1cd0*/  UIADD3 UR12, UP0, UPT, UR12, 0x1, URZ ;  /* 0x000000010c0c7890 */ /* 0x000fc4000ff1e0ff */
[----:B------:R-:W-:Y:S02]  /*1ce0*/  UIADD3 UR6, UPT, UPT, UR6, 0x1, URZ ;  /* 0x0000000106067890 */ /* 0x000fe4000fffe0ff */
[----:B------:R-:W-:Y:S02]  /*1cf0*/  UIADD3.X UR13, UPT, UPT, URZ, UR13, URZ, UP0, !UPT ;  /* 0x0000000dff0d7290 */ /* 0x000fe400087fe4ff */
[----:B------:R-:W-:Y:S02]  /*1d00*/  UISETP.NE.AND UP0, UPT, UR6, URZ, UPT ;  /* 0x000000ff0600728c */ /* 0x000fe4000bf05270 */
[----:B------:R-:W-:Y:S01]  /*1d10*/  UIADD3 UR5, UPT, UPT, UR7, UR8, URZ ;  /* 0x0000000807057290 */ /* 0x000fe2000fffe0ff */
[C---:B------:R-:W-:Y:S01]  /*1d20*/  LOP3.LUT R3, R6.reuse, 0x1f, RZ, 0xc0, !PT ;  /* 0x0000001f06037812 */ /* 0x040fe200078ec0ff */
[----:B------:R-:W-:Y:S01]  /*1d30*/  VIADD R6, R6, 0x1 ;  /* 0x0000000106067836 */ /* 0x000fe20000000000 */
[----:B-----5:R-:W-:Y:S01]  /*1d40*/  IADD3 R8, PT, PT, R8, 0x1, RZ ;  /* 0x0000000108087810 */ /* 0x020fe20007ffe0ff */
[----:B------:R-:W-:-:S02]  /*1d50*/  @P0 IMAD.MOV.U32 R9, RZ, RZ, R7 ;  /* 0x000000ffff090224 */ /* 0x000fc400078e0007 */
[----:B------:R-:W-:Y:S01]  /*1d60*/  IMAD.MOV.U32 R2, RZ, RZ, R7 ;  /* 0x000000ffff027224 */ /* 0x000fe200078e0007 */
[----:B------:R0:W-:Y:S04]  /*1d70*/  STS.U8 [R12+UR7+0x11], R23 ;  /* 0x000011170c007988 */ /* 0x0001e80008000007 */
[----:B--2---:R0:W-:Y:S04]  /*1d80*/  STS.U8 [R12+UR7+0x12], R19 ;  /* 0x000012130c007988 */ /* 0x0041e80008000007 */
[----:B------:R0:W-:Y:S04]  /*1d90*/  STS.U8 [R12+UR7+0x13], R11 ;  /* 0x0000130b0c007988 */ /* 0x0001e80008000007 */
[----:B------:R0:W-:Y:S04]  /*1da0*/  STS.U8 [R12+UR7+0x14], R13 ;  /* 0x0000140d0c007988 */ /* 0x0001e80008000007 */
[----:B------:R0:W-:Y:S04]  /*1db0*/  STS.U8 [R12+UR7+0x15], R15 ;  /* 0x0000150f0c007988 */ /* 0x0001e80008000007 */
[----:B------:R0:W-:Y:S04]  /*1dc0*/  STS.U8 [R12+UR7+0x16], R21 ;  /* 0x000016150c007988 */ /* 0x0001e80008000007 */
[----:B------:R0:W-:Y:S04]  /*1dd0*/  STS.U8 [R12+UR7+0x17], R20 ;  /* 0x000017140c007988 */ /* 0x0001e80008000007 */
[----:B----4-:R0:W-:Y:S04]  /*1de0*/  STS.U8 [R12+UR7+0x18], R22 ;  /* 0x000018160c007988 */ /* 0x0101e80008000007 */
[----:B------:R0:W-:Y:S04]  /*1df0*/  STS.U8 [R12+UR7+0x19], R18 ;  /* 0x000019120c007988 */ /* 0x0001e80008000007 */
[----:B------:R0:W-:Y:S04]  /*1e00*/  STS.U8 [R12+UR7+0x1a], R16 ;  /* 0x00001a100c007988 */ /* 0x0001e80008000007 */
[----:B------:R0:W-:Y:S04]  /*1e10*/  STS.U8 [R12+UR7+0x1b], R24 ;  /* 0x00001b180c007988 */ /* 0x0001e80008000007 */
[----:B---3--:R0:W-:Y:S04]  /*1e20*/  STS.U8 [R12+UR7+0x1c], R26 ;  /* 0x00001c1a0c007988 */ /* 0x0081e80008000007 */
[----:B------:R0:W-:Y:S04]  /*1e30*/  STS.U8 [R12+UR7+0x1d], R28 ;  /* 0x00001d1c0c007988 */ /* 0x0001e80008000007 */
[----:B------:R0:W-:Y:S04]  /*1e40*/  STS.U8 [R12+UR7+0x1e], R17 ;  /* 0x00001e110c007988 */ /* 0x0001e80008000007 */
[----:B------:R0:W-:Y:S04]  /*1e50*/  STS.U8 [R12+UR7+0x1f], R25 ;  /* 0x00001f190c007988 */ /* 0x0001e80008000007 */
[----:B------:R0:W-:Y:S01]  /*1e60*/  STS.U8 [R3+UR5], R10 ;  /* 0x0000000a03007988 */ /* 0x0001e20008000005 */
[----:B------:R-:W-:-:S02]  /*1e70*/  ULOP3.LUT UR5, UR7, 0xffff8000, UR4, 0xf8, !UPT ;  /* 0xffff800007057892 */ /* 0x000fc4000f8ef804 */
[----:B------:R-:W-:Y:S01]  /*1e80*/  UIADD3 UR4, UPT, UPT, UR4, 0x400, URZ ;  /* 0x0000040004047890 */ /* 0x000fe2000fffe0ff */
[----:B------:R-:W-:Y:S11]  /*1e90*/  BRA.U UP0, `(.L_x_14) ;  /* 0xfffffff5007c7547 */ /* 0x000ff6000b83ffff */
[----:B------:R-:W1:Y:S01]  /*1ea0*/  S2UR UR6, SR_CgaCtaId ;  /* 0x00000000000679c3 */ /* 0x000e620000008800 */
[----:B------:R-:W-:Y:S01]  /*1eb0*/  UMOV UR4, 0x400 ;  /* 0x0000040000047882 */ /* 0x000fe20000000000 */
[----:B------:R-:W-:-:S06]  /*1ec0*/  IMAD.U32 R6, RZ, RZ, UR5 ;  /* 0x00000005ff067e24 */ /* 0x000fcc000f8e00ff */
[----:B------:R-:W2:Y:S08]  /*1ed0*/  LDC.64 R4, c[0x4][0x8] ;  /* 0x01000200ff047b82 */ /* 0x000eb00000000a00 */
[----:B0-----:R-:W0:Y:S01]  /*1ee0*/  LDC.64 R2, c[0x4][0x28] ;  /* 0x01000a00ff027b82 */ /* 0x001e220000000a00 */
[----:B-1----:R-:W-:Y:S01]  /*1ef0*/  ULEA UR4, UR6, UR4, 0x18 ;  /* 0x0000000406047291 */ /* 0x002fe2000f8ec0ff */
[----:B--2---:R1:W-:Y:S08]  /*1f00*/  STG.E desc[UR10][R4.64], R8 ;  /* 0x0000000804007986 */ /* 0x0043f0000c10190a */
[----:B------:R1:W-:Y:S04]  /*1f10*/  STS [UR4+0x8000], R6 ;  /* 0x00800006ff007988 */ /* 0x0003e80008000804 */
[----:B0-----:R1:W-:Y:S02]  /*1f20*/  STG.E desc[UR10][R2.64], R7 ;  /* 0x0000000702007986 */ /* 0x0013e4000c10190a */
.L_x_5:
[----:B------:R-:W0:Y:S01]  /*1f30*/  LDCU UR6, c[0x0][0x380] ;  /* 0x00007000ff0677ac */ /* 0x000e220008000800 */
[----:B------:R-:W-:Y:S01]  /*1f40*/  ISETP.GE.AND P0, PT, R0, 0x1, PT ;  /* 0x000000010000780c */ /* 0x000fe20003f06270 */
[----:B0-----:R-:W-:-:S12]  /*1f50*/  UIADD3 UR9, UPT, UPT, UR6, -0x9, URZ ;  /* 0xfffffff706097890 */ /* 0x001fd8000fffe0ff */
[----:B------:R-:W-:Y:S05]  /*1f60*/  @!P0 BRA `(.L_x_15) ;  /* 0x0000000c00348947 */ /* 0x000fea0003800000 */
[----:B------:R-:W0:Y:S01]  /*1f70*/  LDCU UR4, c[0x0][0x380] ;  /* 0x00007000ff0477ac */ /* 0x000e220008000800 */
[----:B------:R-:W-:Y:S02]  /*1f80*/  IMAD.MOV.U32 R11, RZ, RZ, R9 ;  /* 0x000000ffff0b7224 */ /* 0x000fe400078e0009 */
[----:B0-----:R-:W-:-:S07]  /*1f90*/  IMAD.U32 R10, RZ, RZ, UR4 ;  /* 0x00000004ff0a7e24 */ /* 0x001fce000f8e00ff */
.L_x_22:
[----:B01----:R-:W0:Y:S01]  /*1fa0*/  S2R R14, SR_CgaCtaId ;  /* 0x00000000000e7919 */ /* 0x003e220000008800 */
[----:B------:R-:W-:Y:S01]  /*1fb0*/  MOV R13, 0x400 ;  /* 0x00000400000d7802 */ /* 0x000fe20000000f00 */
[----:B-1----:R-:W-:Y:S01]  /*1fc0*/  IMAD.MOV.U32 R5, RZ, RZ, -0x1 ;  /* 0xffffffffff057424 */ /* 0x002fe200078e00ff */
[----:B------:R-:W-:Y:S02]  /*1fd0*/  ISETP.NE.AND P1, PT, R11, -0x1, PT ;  /* 0xffffffff0b00780c */ /* 0x000fe40003f25270 */
[C---:B------:R-:W-:Y:S02]  /*1fe0*/  IADD3 R4, PT, PT, R10.reuse, -0x1, RZ ;  /* 0xffffffff0a047810 */ /* 0x040fe40007ffe0ff */
[----:B------:R-:W-:Y:S02]  /*1ff0*/  ISETP.GT.AND P0, PT, R10, UR9, PT ;  /* 0x000000090a007c0c */ /* 0x000fe4000bf04270 */
[--C-:B------:R-:W-:Y:S01]  /*2000*/  SHF.R.U32.HI R12, RZ, 0x5, R4.reuse ;  /* 0x00000005ff0c7819 */ /* 0x100fe20000011604 */
[----:B------:R-:W-:-:S06]  /*2010*/  IMAD.MOV.U32 R10, RZ, RZ, R4 ;  /* 0x000000ffff0a7224 */ /* 0x000fcc00078e0004 */
[----:B------:R-:W1:Y:S01]  /*2020*/  @P1 LDC.64 R2, c[0x4][0x30] ;  /* 0x01000c00ff021b82 */ /* 0x000e620000000a00 */
[----:B------:R-:W-:-:S04]  /*2030*/  @P1 VIADD R5, R11, 0x1 ;  /* 0x000000010b051836 */ /* 0x000fc80000000000 */
[--C-:B------:R-:W-:Y:S02]  /*2040*/  @P1 IMAD.MOV.U32 R9, RZ, RZ, R5.reuse ;  /* 0x000000ffff091224 */ /* 0x100fe400078e0005 */
[----:B------:R-:W-:Y:S01]  /*2050*/  IMAD.MOV.U32 R11, RZ, RZ, R5 ;  /* 0x000000ffff0b7224 */ /* 0x000fe200078e0005 */
[----:B0-----:R-:W-:Y:S01]  /*2060*/  LEA R6, R14, R13, 0x18 ;  /* 0x0000000d0e067211 */ /* 0x001fe200078ec0ff */
[----:B------:R-:W-:-:S05]  /*2070*/  VIADD R13, R13, 0x8000 ;  /* 0x000080000d0d7836 */ /* 0x000fca0000000000 */
[----:B------:R-:W0:Y:S01]  /*2080*/  LDS R6, [R6+0x8000] ;  /* 0x0080000006067984 */ /* 0x000e220000000800 */
[----:B------:R-:W-:-:S03]  /*2090*/  LEA R14, R14, R13, 0x18 ;  /* 0x0000000d0e0e7211 */ /* 0x000fc600078ec0ff */
[----:B-1----:R1:W-:Y:S01]  /*20a0*/  @P1 STG.E desc[UR10][R2.64], R5 ;  /* 0x0000000502001986 */ /* 0x0023e2000c10190a */
[----:B0-----:R-:W-:-:S04]  /*20b0*/  SHF.R.U32.HI R7, RZ, 0xf, R6 ;  /* 0x0000000fff077819 */ /* 0x001fc80000011606 */
[----:B------:R-:W-:Y:S01]  /*20c0*/  ISETP.NE.AND P2, PT, R7, R12, PT ;  /* 0x0000000c0700720c */ /* 0x000fe20003f45270 */
[----:B------:R-:W-:-:S12]  /*20d0*/  IMAD.MOV.U32 R7, RZ, RZ, RZ ;  /* 0x000000ffff077224 */ /* 0x000fd800078e00ff */
[----:B-1----:R-:W-:Y:S05]  /*20e0*/  @!P2 BRA `(.L_x_16) ;  /* 0x000000000020a947 */ /* 0x002fea0003800000 */
.L_x_18:
[----:B------:R-:W-:-:S05]  /*20f0*/  VIADD R7, R7, 0x1 ;  /* 0x0000000107077836 */ /* 0x000fca0000000000 */
[----:B------:R-:W-:-:S13]  /*2100*/  ISETP.NE.AND P1, PT, R7, R0, PT ;  /* 0x000000000700720c */ /* 0x000fda0003f25270 */
[----:B------:R-:W-:Y:S05]  /*2110*/  @!P1 BRA `(.L_x_17) ;  /* 0x00000000002c9947 */ /* 0x000fea0003800000 */
[----:B------:R-:W-:-:S06]  /*2120*/  IMAD R2, R7, 0x4, R14 ;  /* 0x0000000407027824 */ /* 0x000fcc00078e020e */
[----:B------:R-:W0:Y:S02]  /*2130*/  LDS R2, [R2] ;  /* 0x0000000002027984 */ /* 0x000e240000000800 */
[----:B0-----:R-:W-:-:S04]  /*2140*/  SHF.R.U32.HI R3, RZ, 0xf, R2 ;  /* 0x0000000fff037819 */ /* 0x001fc80000011602 */
[----:B------:R-:W-:-:S13]  /*2150*/  ISETP.NE.AND P1, PT, R3, R12, PT ;  /* 0x0000000c0300720c */ /* 0x000fda0003f25270 */
[----:B------:R-:W-:Y:S05]  /*2160*/  @P1 BRA `(.L_x_18) ;  /* 0xfffffffc00e01947 */ /* 0x000fea000383ffff */
.L_x_16:
[----:B------:R-:W0:Y:S02]  /*2170*/  LDC.64 R2, c[0x4][0x28] ;  /* 0x01000a00ff027b82 */ /* 0x000e240000000a00 */
[----:B0-----:R-:W-:-:S05]  /*2180*/  IMAD.WIDE.U32 R2, R7, 0x4, R2 ;  /* 0x0000000407027825 */ /* 0x001fca00078e0002 */
[----:B------:R-:W2:Y:S02]  /*2190*/  LDG.E R5, desc[UR10][R2.64] ;  /* 0x0000000a02057981 */ /* 0x000ea4000c1e1900 */
[----:B--2---:R-:W-:-:S13]  /*21a0*/  ISETP.NE.AND P1, PT, R5, RZ, PT ;  /* 0x000000ff0500720c */ /* 0x004fda0003f25270 */
[----:B------:R0:W-:Y:S01]  /*21b0*/  @P1 STG.E desc[UR10][R2.64], R11 ;  /* 0x0000000b02001986 */ /* 0x0001e2000c10190a */
[----:B------:R-:W-:Y:S05]  /*21c0*/  @P1 BRA `(.L_x_19) ;  /* 0x0000000800941947 */ /* 0x000fea0003800000 */
.L_x_17:
[----:B------:R-:W1:Y:S01]  /*21d0*/  LDC.64 R6, c[0x4][0x8] ;  /* 0x01000200ff067b82 */ /* 0x000e620000000a00 */
[----:B-----5:R-:W-:Y:S02]  /*21e0*/  VIADD R8, R8, 0x1 ;  /* 0x0000000108087836 */ /* 0x020fe40000000000 */
[----:B------:R-:W-:Y:S02]  /*21f0*/  HFMA2 R5, -RZ, RZ, 0, 0 ;  /* 0x00000000ff057431 */ /* 0x000fe400000001ff */
[----:B------:R-:W-:Y:S02]  /*2200*/  IMAD.MOV.U32 R13, RZ, RZ, -0x1 ;  /* 0xffffffffff0d7424 */ /* 0x000fe400078e00ff */
[----:B------:R-:W-:Y:S01]  /*2210*/  IMAD.MOV.U32 R27, RZ, RZ, RZ ;  /* 0x000000ffff1b7224 */ /* 0x000fe200078e00ff */
[----:B0-----:R-:W0:Y:S01]  /*2220*/  LDC.64 R2, c[0x4][0x28] ;  /* 0x01000a00ff027b82 */ /* 0x001e220000000a00 */
[----:B-1----:R1:W-:Y:S05]  /*2230*/  STG.E desc[UR10][R6.64], R8 ;  /* 0x0000000806007986 */ /* 0x0023ea000c10190a */
.L_x_21:
        /* <DEDUP_REMOVED lines=11> */
.L_x_20:
        /* <DEDUP_REMOVED lines=16> */
[----:B------:R-:W2:Y:S01]  /*23f0*/  LDS.U8 R26, [R14+0x2] ;  /* 0x000002000e1a7984 */ /* 0x000ea20000000000 */
[----:B------:R-:W-:-:S03]  /*2400*/  IMAD.X R7, RZ, RZ, UR5, P2 ;  /* 0x00000005ff077e24 */ /* 0x000fc600090e06ff */
[----:B------:R-:W3:Y:S04]  /*2410*/  LDS.U8 R28, [R14+0x3] ;  /* 0x000003000e1c7984 */ /* 0x000ee80000000000 */
[----:B------:R-:W4:Y:S04]  /*2420*/  LDS.U8 R24, [R14+0x4] ;  /* 0x000004000e187984 */ /* 0x000f280000000000 */
[----:B------:R-:W5:Y:S04]  /*2430*/  LDS.U8 R22, [R14+0x5] ;  /* 0x000005000e167984 */ /* 0x000f680000000000 */
[----:B------:R-:W5:Y:S04]  /*2440*/  LDS.U8 R20, [R14+0x6] ;  /* 0x000006000e147984 */ /* 0x000f680000000000 */
[----:B------:R-:W5:Y:S04]  /*2450*/  LDS.U8 R18, [R14+0x7] ;  /* 0x000007000e127984 */ /* 0x000f680000000000 */
[----:B0-----:R0:W-:Y:S04]  /*2460*/  STG.E.U8 desc[UR10][R4.64], R15 ;  /* 0x0000000f04007986 */ /* 0x0011e8000c10110a */
[----:B------:R-:W5:Y:S04]  /*2470*/  LDG.E.U8 R29, desc[UR10][R6.64] ;  /* 0x0000000a061d7981 */ /* 0x000f68000c1e1100 */
[----:B-1----:R1:W-:Y:S04]  /*2480*/  STG.E.U8 desc[UR10][R4.64+0x1], R16 ;  /* 0x0000011004007986 */ /* 0x0023e8000c10110a */
[----:B------:R-:W5:Y:S04]  /*2490*/  LDG.E.U8 R23, desc[UR10][R6.64+0x1] ;  /* 0x0000010a06177981 */ /* 0x000f68000c1e1100 */
[----:B--2---:R2:W-:Y:S04]  /*24a0*/  STG.E.U8 desc[UR10][R4.64+0x2], R26 ;  /* 0x0000021a04007986 */ /* 0x0045e8000c10110a */
[----:B------:R-:W2:Y:S04]  /*24b0*/  LDG.E.U8 R21, desc[UR10][R6.64+0x2] ;  /* 0x0000020a06157981 */ /* 0x000ea8000c1e1100 */
[----:B---3--:R-:W-:Y:S04]  /*24c0*/  STG.E.U8 desc[UR10][R4.64+0x3], R28 ;  /* 0x0000031c04007986 */ /* 0x008fe8000c10110a */
[----:B------:R-:W3:Y:S04]  /*24d0*/  LDG.E.U8 R19, desc[UR10][R6.64+0x3] ;  /* 0x0000030a06137981 */ /* 0x000ee8000c1e1100 */
[----:B----4-:R-:W-:Y:S04]  /*24e0*/  STG.E.U8 desc[UR10][R4.64+0x4], R24 ;  /* 0x0000041804007986 */ /* 0x010fe8000c10110a */
[----:B------:R-:W4:Y:S04]  /*24f0*/  LDG.E.U8 R17, desc[UR10][R6.64+0x4] ;  /* 0x0000040a06117981 */ /* 0x000f28000c1e1100 */
[----:B-----5:R-:W-:Y:S04]  /*2500*/  STG.E.U8 desc[UR10][R4.64+0x5], R22 ;  /* 0x0000051604007986 */ /* 0x020fe8000c10110a */
[----:B0-----:R-:W5:Y:S04]  /*2510*/  LDG.E.U8 R15, desc[UR10][R6.64+0x5] ;  /* 0x0000050a060f7981 */ /* 0x001f68000c1e1100 */
[----:B------:R-:W-:Y:S04]  /*2520*/  STG.E.U8 desc[UR10][R4.64+0x6], R20 ;  /* 0x0000061404007986 */ /* 0x000fe8000c10110a */
[----:B-1----:R-:W5:Y:S04]  /*2530*/  LDG.E.U8 R16, desc[UR10][R6.64+0x6] ;  /* 0x0000060a06107981 */ /* 0x002f68000c1e1100 */
[----:B------:R-:W-:Y:S04]  /*2540*/  STG.E.U8 desc[UR10][R4.64+0x7], R18 ;  /* 0x0000071204007986 */ /* 0x000fe8000c10110a */
[----:B--2---:R-:W2:Y:S01]  /*2550*/  LDG.E.U8 R26, desc[UR10][R6.64+0x7] ;  /* 0x0000070a061a7981 */ /* 0x004ea2000c1e1100 */
[----:B------:R-:W-:Y:S01]  /*2560*/  IMAD.WIDE.U32 R2, R27, 0x4, R2 ;  /* 0x000000041b027825 */ /* 0x000fe200078e0002 */
[----:B------:R-:W-:-:S02]  /*2570*/  LEA R12, R12, R25, 0xf ;  /* 0x000000190c0c7211 */ /* 0x000fc400078e78ff */
[----:B------:R-:W0:Y:S04]  /*2580*/  LDS.U8 R28, [R14+0x8] ;  /* 0x000008000e1c7984 */ /* 0x000e280000000000 */
[----:B------:R-:W1:Y:S04]  /*2590*/  LDS.U8 R27, [R14+0x9] ;  /* 0x000009000e1b7984 */ /* 0x000e680000000000 */
[----:B------:R-:W2:Y:S04]  /*25a0*/  LDS.U8 R25, [R14+0xa] ;  /* 0x00000a000e197984 */ /* 0x000ea80000000000 */
[----:B------:R-:W2:Y:S04]  /*25b0*/  LDS.U8 R24, [R14+0xb] ;  /* 0x00000b000e187984 */ /* 0x000ea80000000000 */
[----:B------:R-:W2:Y:S04]  /*25c0*/  LDS.U8 R22, [R14+0xc] ;  /* 0x00000c000e167984 */ /* 0x000ea80000000000 */
[----:B------:R-:W2:Y:S04]  /*25d0*/  LDS.U8 R20, [R14+0xd] ;  /* 0x00000d000e147984 */ /* 0x000ea80000000000 */
[----:B------:R-:W2:Y:S04]  /*25e0*/  LDS.U8 R18, [R14+0xe] ;  /* 0x00000e000e127984 */ /* 0x000ea80000000000 */
[----:B0-----:R-:W-:Y:S04]  /*25f0*/  STG.E.U8 desc[UR10][R4.64+0x8], R28 ;  /* 0x0000081c04007986 */ /* 0x001fe8000c10110a */
[----:B------:R-:W-:Y:S04]  /*2600*/  STS.U8 [R14], R29 ;  /* 0x0000001d0e007388 */ /* 0x000fe80000000000 */
[----:B------:R-:W0:Y:S04]  /*2610*/  LDS.U8 R29, [R14+0xf] ;  /* 0x00000f000e1d7984 */ /* 0x000e280000000000 */
[----:B------:R-:W-:Y:S04]  /*2620*/  STS.U8 [R14+0x1], R23 ;  /* 0x000001170e007388 */ /* 0x000fe80000000000 */
[----:B------:R-:W0:Y:S04]  /*2630*/  LDS.U8 R23, [R14+0x10] ;  /* 0x000010000e177984 */ /* 0x000e280000000000 */
[----:B------:R-:W-:Y:S04]  /*2640*/  STS.U8 [R14+0x2], R21 ;  /* 0x000002150e007388 */ /* 0x000fe80000000000 */
[----:B------:R-:W0:Y:S04]  /*2650*/  LDS.U8 R21, [R14+0x11] ;  /* 0x000011000e157984 */ /* 0x000e280000000000 */
[----:B---3--:R-:W-:Y:S04]  /*2660*/  STS.U8 [R14+0x3], R19 ;  /* 0x000003130e007388 */ /* 0x008fe80000000000 */
[----:B------:R-:W3:Y:S04]  /*2670*/  LDS.U8 R19, [R14+0x12] ;  /* 0x000012000e137984 */ /* 0x000ee80000000000 */
[----:B----4-:R-:W-:Y:S04]  /*2680*/  STS.U8 [R14+0x4], R17 ;  /* 0x000004110e007388 */ /* 0x010fe80000000000 */
[----:B------:R-:W4:Y:S04]  /*2690*/  LDS.U8 R17, [R14+0x13] ;  /* 0x000013000e117984 */ /* 0x000f280000000000 */
[----:B-----5:R5:W-:Y:S04]  /*26a0*/  STS.U8 [R14+0x5], R15 ;  /* 0x0000050f0e007388 */ /* 0x020be80000000000 */
[----:B------:R-:W-:Y:S04]  /*26b0*/  STS.U8 [R14+0x6], R16 ;  /* 0x000006100e007388 */ /* 0x000fe80000000000 */
[----:B-----5:R-:W5:Y:S04]  /*26c0*/  LDG.E.U8 R15, desc[UR10][R6.64+0x8] ;  /* 0x0000080a060f7981 */ /* 0x020f68000c1e1100 */
[----:B-1----:R1:W-:Y:S04]  /*26d0*/  STG.E.U8 desc[UR10][R4.64+0x9], R27 ;  /* 0x0000091b04007986 */ /* 0x0023e8000c10110a */
[----:B--2---:R-:W-:Y:S04]  /*26e0*/  STS.U8 [R14+0x7], R26 ;  /* 0x0000071a0e007388 */ /* 0x004fe80000000000 */
[----:B-1----:R-:W2:Y:S04]  /*26f0*/  LDG.E.U8 R27, desc[UR10][R6.64+0x9] ;  /* 0x0000090a061b7981 */ /* 0x002ea8000c1e1100 */
[----:B------:R1:W-:Y:S04]  /*2700*/  STG.E.U8 desc[UR10][R4.64+0xa], R25 ;  /* 0x00000a1904007986 */ /* 0x0003e8000c10110a */
[----:B-1----:R-:W2:Y:S04]  /*2710*/  LDG.E.U8 R25, desc[UR10][R6.64+0xa] ;  /* 0x00000a0a06197981 */ /* 0x002ea8000c1e1100 */
[----:B------:R-:W-:Y:S04]  /*2720*/  STG.E.U8 desc[UR10][R4.64+0xb], R24 ;  /* 0x00000b1804007986 */ /* 0x000fe8000c10110a */
[----:B------:R-:W2:Y:S04]  /*2730*/  LDG.E.U8 R16, desc[UR10][R6.64+0xb] ;  /* 0x00000b0a06107981 */ /* 0x000ea8000c1e1100 */
[----:B------:R-:W-:Y:S04]  /*2740*/  STG.E.U8 desc[UR10][R4.64+0xc], R22 ;  /* 0x00000c1604007986 */ /* 0x000fe8000c10110a */
[----:B------:R-:W2:Y:S04]  /*2750*/  LDG.E.U8 R26, desc[UR10][R6.64+0xc] ;  /* 0x00000c0a061a7981 */ /* 0x000ea8000c1e1100 */
[----:B------:R-:W-:Y:S04]  /*2760*/  STG.E.U8 desc[UR10][R4.64+0xd], R20 ;  /* 0x00000d1404007986 */ /* 0x000fe8000c10110a */
[----:B------:R-:W2:Y:S04]  /*2770*/  LDG.E.U8 R28, desc[UR10][R6.64+0xd] ;  /* 0x00000d0a061c7981 */ /* 0x000ea8000c1e1100 */
[----:B------:R1:W-:Y:S04]  /*2780*/  STG.E.U8 desc[UR10][R4.64+0xe], R18 ;  /* 0x00000e1204007986 */ /* 0x0003e8000c10110a */
[----:B-1----:R-:W2:Y:S04]  /*2790*/  LDG.E.U8 R18, desc[UR10][R6.64+0xe] ;  /* 0x00000e0a06127981 */ /* 0x002ea8000c1e1100 */
[----:B0-----:R0:W-:Y:S04]  /*27a0*/  STG.E.U8 desc[UR10][R4.64+0xf], R29 ;  /* 0x00000f1d04007986 */ /* 0x0011e8000c10110a */
[----:B0-----:R-:W2:Y:S04]  /*27b0*/  LDG.E.U8 R29, desc[UR10][R6.64+0xf] ;  /* 0x00000f0a061d7981 */ /* 0x001ea8000c1e1100 */
[----:B------:R-:W-:Y:S04]  /*27c0*/  STG.E.U8 desc[UR10][R4.64+0x10], R23 ;  /* 0x0000101704007986 */ /* 0x000fe8000c10110a */
[----:B------:R-:W2:Y:S04]  /*27d0*/  LDG.E.U8 R24, desc[UR10][R6.64+0x10] ;  /* 0x0000100a06187981 */ /* 0x000ea8000c1e1100 */
[----:B------:R-:W-:Y:S04]  /*27e0*/  STG.E.U8 desc[UR10][R4.64+0x11], R21 ;  /* 0x0000111504007986 */ /* 0x000fe8000c10110a */
[----:B------:R-:W2:Y:S04]  /*27f0*/  LDG.E.U8 R22, desc[UR10][R6.64+0x11] ;  /* 0x0000110a06167981 */ /* 0x000ea8000c1e1100 */
[----:B---3--:R-:W-:Y:S04]  /*2800*/  STG.E.U8 desc[UR10][R4.64+0x12], R19 ;  /* 0x0000121304007986 */ /* 0x008fe8000c10110a */
[----:B------:R-:W3:Y:S04]  /*2810*/  LDG.E.U8 R20, desc[UR10][R6.64+0x12] ;  /* 0x0000120a06147981 */ /* 0x000ee8000c1e1100 */
[----:B----4-:R0:W-:Y:S04]  /*2820*/  STG.E.U8 desc[UR10][R4.64+0x13], R17 ;  /* 0x0000131104007986 */ /* 0x0101e8000c10110a */
[----:B------:R-:W1:Y:S04]  /*2830*/  LDS.U8 R23, [R14+0x14] ;  /* 0x000014000e177984 */ /* 0x000e680000000000 */
[----:B------:R-:W4:Y:S04]  /*2840*/  LDS.U8 R21, [R14+0x15] ;  /* 0x000015000e157984 */ /* 0x000f280000000000 */
[----:B0-----:R-:W4:Y:S04]  /*2850*/  LDG.E.U8 R17, desc[UR10][R6.64+0x13] ;  /* 0x0000130a06117981 */ /* 0x001f28000c1e1100 */
[----:B------:R-:W0:Y:S04]  /*2860*/  LDS.U8 R19, [R14+0x16] ;  /* 0x000016000e137984 */ /* 0x000e280000000000 */
[----:B-1----:R-:W-:Y:S04]  /*2870*/  STG.E.U8 desc[UR10][R4.64+0x14], R23 ;  /* 0x0000141704007986 */ /* 0x002fe8000c10110a */
[----:B-----5:R-:W-:Y:S04]  /*2880*/  STS.U8 [R14+0x8], R15 ;  /* 0x0000080f0e007388 */ /* 0x020fe80000000000 */
[----:B------:R-:W1:Y:S04]  /*2890*/  LDS.U8 R15, [R14+0x17] ;  /* 0x000017000e0f7984 */ /* 0x000e680000000000 */
[----:B--2---:R-:W-:Y:S04]  /*28a0*/  STS.U8 [R14+0x9], R27 ;  /* 0x0000091b0e007388 */ /* 0x004fe80000000000 */
[----:B------:R-:W-:Y:S04]  /*28b0*/  LDS.U8 R27, [R14+0x19] ;  /* 0x000019000e1b7984 */ /* 0x000fe80000000000 */
[----:B------:R-:W-:Y:S04]  /*28c0*/  STS.U8 [R14+0xa], R25 ;  /* 0x00000a190e007388 */ /* 0x000fe80000000000 */
[----:B------:R-:W2:Y:S04]  /*28d0*/  LDS.U8 R25, [R14+0x18] ;  /* 0x000018000e197984 */ /* 0x000ea80000000000 */
[----:B------:R-:W-:Y:S04]  /*28e0*/  STS.U8 [R14+0xb], R16 ;  /* 0x00000b100e007388 */ /* 0x000fe80000000000 */
[----:B------:R-:W5:Y:S04]  /*28f0*/  LDS.U8 R16, [R14+0x1a] ;  /* 0x00001a000e107984 */ /* 0x000f680000000000 */
[----:B------:R-:W-:Y:S04]  /*2900*/  STS.U8 [R14+0xc], R26 ;  /* 0x00000c1a0e007388 */ /* 0x000fe80000000000 */
[----:B------:R-:W5:Y:S04]  /*2910*/  LDS.U8 R26, [R14+0x1b] ;  /* 0x00001b000e1a7984 */ /* 0x000f680000000000 */
[----:B------:R-:W-:Y:S04]  /*2920*/  STS.U8 [R14+0xd], R28 ;  /* 0x00000d1c0e007388 */ /* 0x000fe80000000000 */
[----:B------:R-:W-:Y:S04]  /*2930*/  LDS.U8 R28, [R14+0x1d] ;  /* 0x00001d000e1c7984 */ /* 0x000fe80000000000 */
[----:B------:R-:W-:Y:S04]  /*2940*/  STS.U8 [R14+0xe], R18 ;  /* 0x00000e120e007388 */ /* 0x000fe80000000000 */
[----:B------:R-:W-:Y:S04]  /*2950*/  LDS.U8 R18, [R14+0x1e] ;  /* 0x00001e000e127984 */ /* 0x000fe80000000000 */
[----:B------:R-:W-:Y:S04]  /*2960*/  STS.U8 [R14+0xf], R29 ;  /* 0x00000f1d0e007388 */ /* 0x000fe80000000000 */
[----:B------:R-:W5:Y:S04]  /*2970*/  LDS.U8 R29, [R14+0x1c] ;  /* 0x00001c000e1d7984 */ /* 0x000f680000000000 */
[----:B------:R0:W-:Y:S04]  /*2980*/  STS.U8 [R14+0x10], R24 ;  /* 0x000010180e007388 */ /* 0x0001e80000000000 */
[----:B------:R1:W-:Y:S04]  /*2990*/  STS.U8 [R14+0x11], R22 ;  /* 0x000011160e007388 */ /* 0x0003e80000000000 */
[----:B0-----:R-:W5:Y:S04]  /*29a0*/  LDG.E.U8 R24, desc[UR10][R6.64+0x14] ;  /* 0x0000140a06187981 */ /* 0x001f68000c1e1100 */
[----:B----4-:R-:W-:Y:S04]  /*29b0*/  STS.U8 [R14+0x13], R17 ;  /* 0x000013110e007388 */ /* 0x010fe80000000000 */
[----:B------:R-:W0:Y:S04]  /*29c0*/  LDS.U8 R17, [R14+0x1f] ;  /* 0x00001f000e117984 */ /* 0x000e280000000000 */
[----:B------:R-:W-:Y:S04]  /*29d0*/  STG.E.U8 desc[UR10][R4.64+0x15], R21 ;  /* 0x0000151504007986 */ /* 0x000fe8000c10110a */
[----:B-1----:R-:W4:Y:S04]  /*29e0*/  LDG.E.U8 R22, desc[UR10][R6.64+0x15] ;  /* 0x0000150a06167981 */ /* 0x002f28000c1e1100 */
[----:B---3--:R1:W-:Y:S04]  /*29f0*/  STS.U8 [R14+0x12], R20 ;  /* 0x000012140e007388 */ /* 0x0083e80000000000 */
[----:B------:R-:W-:Y:S04]  /*2a00*/  STG.E.U8 desc[UR10][R4.64+0x16], R19 ;  /* 0x0000161304007986 */ /* 0x000fe8000c10110a */
[----:B-1----:R-:W3:Y:S04]  /*2a10*/  LDG.E.U8 R20, desc[UR10][R6.64+0x16] ;  /* 0x0000160a06147981 */ /* 0x002ee8000c1e1100 */
[----:B------:R1:W-:Y:S04]  /*2a20*/  STG.E.U8 desc[UR10][R4.64+0x17], R15 ;  /* 0x0000170f04007986 */ /* 0x0003e8000c10110a */
[----:B-1----:R-:W3:Y:S04]  /*2a30*/  LDG.E.U8 R15, desc[UR10][R6.64+0x17] ;  /* 0x0000170a060f7981 */ /* 0x002ee8000c1e1100 */
[----:B--2---:R1:W-:Y:S04]  /*2a40*/  STG.E.U8 desc[UR10][R4.64+0x18], R25 ;  /* 0x0000181904007986 */ /* 0x0043e8000c10110a */
[----:B------:R-:W2:Y:S04]  /*2a50*/  LDG.E.U8 R19, desc[UR10][R6.64+0x18] ;  /* 0x0000180a06137981 */ /* 0x000ea8000c1e1100 */
[----:B------:R0:W-:Y:S04]  /*2a60*/  STG.E.U8 desc[UR10][R4.64+0x19], R27 ;  /* 0x0000191b04007986 */ /* 0x0001e8000c10110a */
[----:B------:R-:W2:Y:S04]  /*2a70*/  LDG.E.U8 R23, desc[UR10][R6.64+0x19] ;  /* 0x0000190a06177981 */ /* 0x000ea8000c1e1100 */
[----:B-----5:R-:W-:Y:S04]  /*2a80*/  STG.E.U8 desc[UR10][R4.64+0x1a], R16 ;  /* 0x00001a1004007986 */ /* 0x020fe8000c10110a */
[----:B------:R-:W5:Y:S04]  /*2a90*/  LDG.E.U8 R21, desc[UR10][R6.64+0x1a] ;  /* 0x00001a0a06157981 */ /* 0x000f68000c1e1100 */
[----:B------:R-:W-:Y:S04]  /*2aa0*/  STG.E.U8 desc[UR10][R4.64+0x1b], R26 ;  /* 0x00001b1a04007986 */ /* 0x000fe8000c10110a */
[----:B-1----:R-:W5:Y:S04]  /*2ab0*/  LDG.E.U8 R25, desc[UR10][R6.64+0x1b] ;  /* 0x00001b0a06197981 */ /* 0x002f68000c1e1100 */
[----:B------:R1:W-:Y:S04]  /*2ac0*/  STG.E.U8 desc[UR10][R4.64+0x1c], R29 ;  /* 0x00001c1d04007986 */ /* 0x0003e8000c10110a */
[----:B0-----:R-:W5:Y:S04]  /*2ad0*/  LDG.E.U8 R27, desc[UR10][R6.64+0x1c] ;  /* 0x00001c0a061b7981 */ /* 0x001f68000c1e1100 */
[----:B------:R-:W-:Y:S04]  /*2ae0*/  STG.E.U8 desc[UR10][R4.64+0x1d], R28 ;  /* 0x00001d1c04007986 */ /* 0x000fe8000c10110a */
[----:B-1----:R-:W5:Y:S04]  /*2af0*/  LDG.E.U8 R29, desc[UR10][R6.64+0x1d] ;  /* 0x00001d0a061d7981 */ /* 0x002f68000c1e1100 */
[----:B------:R-:W-:Y:S04]  /*2b00*/  STG.E.U8 desc[UR10][R4.64+0x1e], R18 ;  /* 0x00001e1204007986 */ /* 0x000fe8000c10110a */
[----:B------:R-:W5:Y:S04]  /*2b10*/  LDG.E.U8 R16, desc[UR10][R6.64+0x1e] ;  /* 0x00001e0a06107981 */ /* 0x000f68000c1e1100 */
[----:B------:R0:W-:Y:S04]  /*2b20*/  STG.E.U8 desc[UR10][R4.64+0x1f], R17 ;  /* 0x00001f1104007986 */ /* 0x0001e8000c10110a */
[----:B0-----:R-:W5:Y:S04]  /*2b30*/  LDG.E.U8 R17, desc[UR10][R6.64+0x1f] ;  /* 0x00001f0a06117981 */ /* 0x001f68000c1e1100 */
[----:B------:R1:W-:Y:S04]  /*2b40*/  STG.E desc[UR10][R2.64], R11 ;  /* 0x0000000b02007986 */ /* 0x0003e8000c10190a */
[----:B------:R1:W-:Y:S04]  /*2b50*/  STS.U8 [R14+0x14], R24 ;  /* 0x000014180e007388 */ /* 0x0003e80000000000 */
[----:B----4-:R1:W-:Y:S04]  /*2b60*/  STS.U8 [R14+0x15], R22 ;  /* 0x000015160e007388 */ /* 0x0103e80000000000 */
[----:B---3--:R1:W-:Y:S04]  /*2b70*/  STS.U8 [R14+0x16], R20 ;  /* 0x000016140e007388 */ /* 0x0083e80000000000 */
[----:B------:R1:W-:Y:S04]  /*2b80*/  STS.U8 [R14+0x17], R15 ;  /* 0x0000170f0e007388 */ /* 0x0003e80000000000 */
[----:B--2---:R1:W-:Y:S04]  /*2b90*/  STS.U8 [R14+0x18], R19 ;  /* 0x000018130e007388 */ /* 0x0043e80000000000 */
[----:B------:R1:W-:Y:S04]  /*2ba0*/  STS.U8 [R14+0x19], R23 ;  /* 0x000019170e007388 */ /* 0x0003e80000000000 */
[----:B-----5:R1:W-:Y:S04]  /*2bb0*/  STS.U8 [R14+0x1a], R21 ;  /* 0x00001a150e007388 */ /* 0x0203e80000000000 */
[----:B------:R1:W-:Y:S04]  /*2bc0*/  STS.U8 [R14+0x1b], R25 ;  /* 0x00001b190e007388 */ /* 0x0003e80000000000 */
[----:B------:R1:W-:Y:S04]  /*2bd0*/  STS.U8 [R14+0x1c], R27 ;  /* 0x00001c1b0e007388 */ /* 0x0003e80000000000 */
[----:B------:R1:W-:Y:S04]  /*2be0*/  STS.U8 [R14+0x1d], R29 ;  /* 0x00001d1d0e007388 */ /* 0x0003e80000000000 */
[----:B------:R1:W-:Y:S04]  /*2bf0*/  STS.U8 [R14+0x1e], R16 ;  /* 0x00001e100e007388 */ /* 0x0003e80000000000 */
[----:B------:R1:W-:Y:S04]  /*2c00*/  STS.U8 [R14+0x1f], R17 ;  /* 0x00001f110e007388 */ /* 0x0003e80000000000 */
[----:B------:R1:W-:Y:S02]  /*2c10*/  STS [R13], R12 ;  /* 0x0000000c0d007388 */ /* 0x0003e40000000800 */
.L_x_19:
[----:B------:R-:W-:Y:S05]  /*2c20*/  @P0 BRA `(.L_x_22) ;  /* 0xfffffff000dc0947 */ /* 0x000fea000383ffff */
[----:B------:R-:W-:Y:S05]  /*2c30*/  BRA `(.L_x_23) ;  /* 0x0000000800b07947 */ /* 0x000fea0003800000 */
.L_x_15:
[----:B-1----:R-:W0:Y:S01]  /*2c40*/  S2R R2, SR_CgaCtaId ;  /* 0x0000000000027919 */ /* 0x002e220000008800 */
[----:B------:R-:W-:Y:S01]  /*2c50*/  MOV R7, 0x400 ;  /* 0x0000040000077802 */ /* 0x000fe20000000f00 */
[----:B------:R-:W-:Y:S01]  /*2c60*/  UIADD3 UR5, UPT, UPT, UR6, -0x1, URZ ;  /* 0xffffffff06057890 */ /* 0x000fe2000fffe0ff */
[----:B------:R-:W1:Y:S01]  /*2c70*/  LDCU.64 UR14, c[0x4][0x10] ;  /* 0x01000200ff0e77ac */ /* 0x000e620008000a00 */
[----:B------:R-:W-:Y:S01]  /*2c80*/  USHF.L.U32 UR6, UR6, 0xa, URZ ;  /* 0x0000000a06067899 */ /* 0x000fe200080006ff */
[----:B0-----:R-:W-:-:S05]  /*2c90*/  LEA R7, R2, R7, 0x18 ;  /* 0x0000000702077211 */ /* 0x001fca00078ec0ff */
[----:B------:R-:W0:Y:S02]  /*2ca0*/  LDS R2, [R7+0x8000] ;  /* 0x0080000007027984 */ /* 0x000e240000000800 */
[----:B0-----:R-:W-:Y:S01]  /*2cb0*/  R2UR UR4, R2 ;  /* 0x00000000020472ca */ /* 0x001fe200000e0000 */
[----:B-1----:R-:W-:-:S14]  /*2cc0*/  IMAD.MOV.U32 R2, RZ, RZ, R9 ;  /* 0x000000ffff027224 */ /* 0x002fdc00078e0009 */
.L_x_24:
[----:B------:R-:W-:Y:S01]  /*2cd0*/  ULOP3.LUT UR7, UR4, 0x7fff, URZ, 0xc0, !UPT ;  /* 0x00007fff04077892 */ /* 0x000fe2000f8ec0ff */
[----:B------:R-:W-:Y:S01]  /*2ce0*/  ISETP.NE.AND P0, PT, R2, -0x1, PT ;  /* 0xffffffff0200780c */ /* 0x000fe20003f05270 */
[----:B------:R-:W-:Y:S01]  /*2cf0*/  USHF.R.U32.HI UR4, URZ, 0xa, UR4 ;  /* 0x0000000aff047899 */ /* 0x000fe20008011604 */
[----:B------:R-:W-:Y:S01]  /*2d00*/  IMAD.MOV.U32 R6, RZ, RZ, -0x1 ;  /* 0xffffffffff067424 */ /* 0x000fe200078e00ff */
[----:B------:R-:W-:Y:S02]  /*2d10*/  ULOP3.LUT UR8, UR5, 0xffffffe0, URZ, 0xc0, !UPT ;  /* 0xffffffe005087892 */ /* 0x000fe4000f8ec0ff */
[----:B------:R-:W-:Y:S02]  /*2d20*/  ULOP3.LUT UR4, UR4, 0x3fffe0, URZ, 0xc0, !UPT ;  /* 0x003fffe004047892 */ /* 0x000fe4000f8ec0ff */
[----:B------:R-:W-:Y:S01]  /*2d30*/  UIADD3 UR8, UP1, UPT, UR8, UR14, URZ ;  /* 0x0000000e08087290 */ /* 0x000fe2000ff3e0ff */
[----:B0-----:R-:W0:Y:S01]  /*2d40*/  LDS.U8 R24, [R7+UR7] ;  /* 0x0000000707187984 */ /* 0x001e220008000000 */
[----:B------:R-:W-:-:S02]  /*2d50*/  UIADD3 UR4, UP0, UPT, UR4, UR14, URZ ;  /* 0x0000000e04047290 */ /* 0x000fc4000ff1e0ff */
[----:B------:R-:W-:Y:S01]  /*2d60*/  UIADD3.X UR13, UPT, UPT, URZ, UR15, URZ, UP1, !UPT ;  /* 0x0000000fff0d7290 */ /* 0x000fe20008ffe4ff */
[----:B------:R-:W1:Y:S01]  /*2d70*/  LDS.U8 R26, [R7+UR7+0x1] ;  /* 0x00000107071a7984 */ /* 0x000e620008000000 */
[----:B------:R-:W2:Y:S01]  /*2d80*/  @P0 LDC.64 R10, c[0x4][0x30] ;  /* 0x01000c00ff0a0b82 */ /* 0x000ea20000000a00 */
[----:B------:R-:W-:Y:S01]  /*2d90*/  UIADD3.X UR12, UPT, UPT, URZ, UR15, URZ, UP0, !UPT ;  /* 0x0000000fff0c7290 */ /* 0x000fe200087fe4ff */
[----:B------:R-:W-:Y:S01]  /*2da0*/  @P0 VIADD R6, R2, 0x1 ;  /* 0x0000000102060836 */ /* 0x000fe20000000000 */
[----:B------:R-:W3:Y:S01]  /*2db0*/  LDS.U8 R28, [R7+UR7+0x2] ;  /* 0x00000207071c7984 */ /* 0x000ee20008000000 */
[----:B------:R-:W-:Y:S02]  /*2dc0*/  IMAD.U32 R2, RZ, RZ, UR4 ;  /* 0x00000004ff027e24 */ /* 0x000fe4000f8e00ff */
[----:B------:R-:W-:Y:S01]  /*2dd0*/  IMAD.U32 R4, RZ, RZ, UR8 ;  /* 0x00000008ff047e24 */ /* 0x000fe2000f8e00ff */
[----:B------:R-:W4:Y:S01]  /*2de0*/  LDS.U8 R27, [R7+UR7+0x3] ;  /* 0x00000307071b7984 */ /* 0x000f220008000000 */
[----:B------:R-:W-:-:S02]  /*2df0*/  IMAD.U32 R3, RZ, RZ, UR12 ;  /* 0x0000000cff037e24 */ /* 0x000fc4000f8e00ff */
[----:B------:R-:W-:Y:S01]  /*2e00*/  IMAD.U32 R5, RZ, RZ, UR13 ;  /* 0x0000000dff057e24 */ /* 0x000fe2000f8e00ff */
[----:B------:R-:W4:Y:S04]  /*2e10*/  LDS.U8 R29, [R7+UR7+0x4] ;  /* 0x00000407071d7984 */ /* 0x000f280008000000 */
        /* <DEDUP_REMOVED lines=8> */
[----:B--2---:R-:W-:Y:S04]  /*2ea0*/  @P0 STG.E desc[UR10][R10.64], R6 ;  /* 0x000000060a000986 */ /* 0x004fe8000c10190a */
[----:B0-----:R-:W-:Y:S04]  /*2eb0*/  STG.E.U8 desc[UR10][R2.64], R24 ;  /* 0x0000001802007986 */ /* 0x001fe8000c10110a */
[----:B------:R-:W0:Y:S04]  /*2ec0*/  LDS.U8 R17, [R7+UR7+0xd] ;  /* 0x00000d0707117984 */ /* 0x000e280008000000 */
[----:B------:R-:W2:Y:S04]  /*2ed0*/  LDG.E.U8 R21, desc[UR10][R4.64] ;  /* 0x0000000a04157981 */ /* 0x000ea8000c1e1100 */
[----:B-1----:R-:W-:Y:S04]  /*2ee0*/  STG.E.U8 desc[UR10][R2.64+0x1], R26 ;  /* 0x0000011a02007986 */ /* 0x002fe8000c10110a */
[----:B------:R-:W1:Y:S04]  /*2ef0*/  LDS.U8 R19, [R7+UR7+0xe] ;  /* 0x00000e0707137984 */ /* 0x000e680008000000 */
[----:B------:R-:W2:Y:S04]  /*2f00*/  LDG.E.U8 R23, desc[UR10][R4.64+0x1] ;  /* 0x0000010a04177981 */ /* 0x000ea8000c1e1100 */
[----:B---3--:R-:W-:Y:S04]  /*2f10*/  STG.E.U8 desc[UR10][R2.64+0x2], R28 ;  /* 0x0000021c02007986 */ /* 0x008fe8000c10110a */
[----:B------:R-:W3:Y:S04]  /*2f20*/  LDG.E.U8 R25, desc[UR10][R4.64+0x2] ;  /* 0x0000020a04197981 */ /* 0x000ee8000c1e1100 */
[----:B----4-:R4:W-:Y:S04]  /*2f30*/  STG.E.U8 desc[UR10][R2.64+0x3], R27 ;  /* 0x0000031b02007986 */ /* 0x0109e8000c10110a */
[----:B------:R-:W1:Y:S04]  /*2f40*/  LDS.U8 R11, [R7+UR7+0xf] ;  /* 0x00000f07070b7984 */ /* 0x000e680008000000 */
[----:B----4-:R-:W4:Y:S04]  /*2f50*/  LDG.E.U8 R27, desc[UR10][R4.64+0x3] ;  /* 0x0000030a041b7981 */ /* 0x010f28000c1e1100 */
[----:B------:R0:W-:Y:S04]  /*2f60*/  STG.E.U8 desc[UR10][R2.64+0x4], R29 ;  /* 0x0000041d02007986 */ /* 0x0001e8000c10110a */
[----:B0-----:R-:W4:Y:S04]  /*2f70*/  LDG.E.U8 R29, desc[UR10][R4.64+0x4] ;  /* 0x0000040a041d7981 */ /* 0x001f28000c1e1100 */
[----:B------:R0:W-:Y:S04]  /*2f80*/  STG.E.U8 desc[UR10][R2.64+0x5], R22 ;  /* 0x0000051602007986 */ /* 0x0001e8000c10110a */
[----:B------:R-:W4:Y:S04]  /*2f90*/  LDG.E.U8 R24, desc[UR10][R4.64+0x5] ;  /* 0x0000050a04187981 */ /* 0x000f28000c1e1100 */
[----:B------:R1:W-:Y:S04]  /*2fa0*/  STG.E.U8 desc[UR10][R2.64+0x6], R20 ;  /* 0x0000061402007986 */ /* 0x0003e8000c10110a */
[----:B------:R-:W4:Y:S04]  /*2fb0*/  LDG.E.U8 R26, desc[UR10][R4.64+0x6] ;  /* 0x0000060a041a7981 */ /* 0x000f28000c1e1100 */
[----:B------:R1:W-:Y:S04]  /*2fc0*/  STG.E.U8 desc[UR10][R2.64+0x7], R18 ;  /* 0x0000071202007986 */ /* 0x0003e8000c10110a */
[----:B------:R-:W4:Y:S04]  /*2fd0*/  LDG.E.U8 R28, desc[UR10][R4.64+0x7] ;  /* 0x0000070a041c7981 */ /* 0x000f28000c1e1100 */
[----:B------:R1:W-:Y:S04]  /*2fe0*/  STG.E.U8 desc[UR10][R2.64+0x8], R16 ;  /* 0x0000081002007986 */ /* 0x0003e8000c10110a */
[----:B0-----:R-:W4:Y:S04]  /*2ff0*/  LDG.E.U8 R22, desc[UR10][R4.64+0x8] ;  /* 0x0000080a04167981 */ /* 0x001f28000c1e1100 */
[----:B------:R-:W-:Y:S04]  /*3000*/  STG.E.U8 desc[UR10][R2.64+0x9], R14 ;  /* 0x0000090e02007986 */ /* 0x000fe8000c10110a */
[----:B-1----:R-:W4:Y:S04]  /*3010*/  LDG.E.U8 R20, desc[UR10][R4.64+0x9] ;  /* 0x0000090a04147981 */ /* 0x002f28000c1e1100 */
[----:B------:R0:W-:Y:S04]  /*3020*/  STG.E.U8 desc[UR10][R2.64+0xa], R12 ;  /* 0x00000a0c02007986 */ /* 0x0001e8000c10110a */
[----:B------:R-:W4:Y:S04]  /*3030*/  LDG.E.U8 R18, desc[UR10][R4.64+0xa] ;  /* 0x00000a0a04127981 */ /* 0x000f28000c1e1100 */
[----:B------:R-:W-:Y:S04]  /*3040*/  STG.E.U8 desc[UR10][R2.64+0xb], R13 ;  /* 0x00000b0d02007986 */ /* 0x000fe8000c10110a */
[----:B------:R-:W4:Y:S04]  /*3050*/  LDG.E.U8 R16, desc[UR10][R4.64+0xb] ;  /* 0x00000b0a04107981 */ /* 0x000f28000c1e1100 */
[----:B------:R-:W-:Y:S04]  /*3060*/  STG.E.U8 desc[UR10][R2.64+0xc], R15 ;  /* 0x00000c0f02007986 */ /* 0x000fe8000c10110a */
[----:B------:R-:W4:Y:S04]  /*3070*/  LDG.E.U8 R10, desc[UR10][R4.64+0xc] ;  /* 0x00000c0a040a7981 */ /* 0x000f28000c1e1100 */
[----:B------:R-:W-:Y:S04]  /*3080*/  STG.E.U8 desc[UR10][R2.64+0xd], R17 ;  /* 0x00000d1102007986 */ /* 0x000fe8000c10110a */
[----:B0-----:R-:W4:Y:S04]  /*3090*/  LDG.E.U8 R12, desc[UR10][R4.64+0xd] ;  /* 0x00000d0a040c7981 */ /* 0x001f28000c1e1100 */
[----:B------:R-:W-:Y:S04]  /*30a0*/  STG.E.U8 desc[UR10][R2.64+0xe], R19 ;  /* 0x00000e1302007986 */ /* 0x000fe8000c10110a */
[----:B------:R-:W4:Y:S04]  /*30b0*/  LDG.E.U8 R14, desc[UR10][R4.64+0xe] ;  /* 0x00000e0a040e7981 */ /* 0x000f28000c1e1100 */
[----:B------:R-:W0:Y:S04]  /*30c0*/  LDS.U8 R13, [R7+UR7+0x10] ;  /* 0x00001007070d7984 */ /* 0x000e280008000000 */
[----:B------:R-:W1:Y:S04]  /*30d0*/  LDS.U8 R15, [R7+UR7+0x11] ;  /* 0x00001107070f7984 */ /* 0x000e680008000000 */
[----:B------:R-:W1:Y:S04]  /*30e0*/  LDS.U8 R17, [R7+UR7+0x12] ;  /* 0x0000120707117984 */ /* 0x000e680008000000 */
[----:B------:R-:W1:Y:S04]  /*30f0*/  LDS.U8 R19, [R7+UR7+0x13] ;  /* 0x0000130707137984 */ /* 0x000e680008000000 */
[----:B------:R-:W-:Y:S04]  /*3100*/  STG.E.U8 desc[UR10][R2.64+0xf], R11 ;  /* 0x00000f0b02007986 */ /* 0x000fe8000c10110a */
[----:B--2---:R-:W-:Y:S04]  /*3110*/  STS.U8 [R7+UR7], R21 ;  /* 0x0000001507007988 */ /* 0x004fe80008000007 */
[----:B------:R-:W2:Y:S04]  /*3120*/  LDS.U8 R21, [R7+UR7+0x14] ;  /* 0x0000140707157984 */ /* 0x000ea80008000000 */
[----:B------:R-:W-:Y:S04]  /*3130*/  STS.U8 [R7+UR7+0x1], R23 ;  /* 0x0000011707007988 */ /* 0x000fe80008000007 */
[----:B------:R-:W2:Y:S04]  /*3140*/  LDS.U8 R23, [R7+UR7+0x15] ;  /* 0x0000150707177984 */ /* 0x000ea80008000000 */
[----:B---3--:R-:W-:Y:S04]  /*3150*/  STS.U8 [R7+UR7+0x2], R25 ;  /* 0x0000021907007988 */ /* 0x008fe80008000007 */
[----:B------:R-:W3:Y:S04]  /*3160*/  LDS.U8 R25, [R7+UR7+0x16] ;  /* 0x0000160707197984 */ /* 0x000ee80008000000 */
        /* <DEDUP_REMOVED lines=11> */
[----:B------:R-:W-:Y:S04]  /*3220*/  LDS.U8 R22, [R7+UR7+0x1d] ;  /* 0x00001d0707167984 */ /* 0x000fe80008000000 */
[----:B------:R-:W-:Y:S04]  /*3230*/  STS.U8 [R7+UR7+0x9], R20 ;  /* 0x0000091407007988 */ /* 0x000fe80008000007 */
[----:B------:R-:W-:Y:S04]  /*3240*/  LDS.U8 R20, [R7+UR7+0x1e] ;  /* 0x00001e0707147984 */ /* 0x000fe80008000000 */
[----:B------:R-:W-:Y:S04]  /*3250*/  STS.U8 [R7+UR7+0xa], R18 ;  /* 0x00000a1207007988 */ /* 0x000fe80008000007 */
[----:B------:R-:W-:Y:S04]  /*3260*/  LDS.U8 R18, [R7+UR7+0x1f] ;  /* 0x00001f0707127984 */ /* 0x000fe80008000000 */
[----:B------:R-:W-:Y:S04]  /*3270*/  STS.U8 [R7+UR7+0xc], R10 ;  /* 0x00000c0a07007988 */ /* 0x000fe80008000007 */
[----:B------:R-:W4:Y:S04]  /*3280*/  LDS.U8 R10, [R7+UR7+0x1c] ;  /* 0x00001c07070a7984 */ /* 0x000f280008000000 */
[----:B------:R0:W-:Y:S04]  /*3290*/  STS.U8 [R7+UR7+0xb], R16 ;  /* 0x00000b1007007988 */ /* 0x0001e80008000007 */
[----:B------:R1:W-:Y:S04]  /*32a0*/  STS.U8 [R7+UR7+0xd], R12 ;  /* 0x00000d0c07007988 */ /* 0x0003e80008000007 */
[----:B0-----:R-:W4:Y:S04]  /*32b0*/  LDG.E.U8 R16, desc[UR10][R4.64+0xf] ;  /* 0x00000f0a04107981 */ /* 0x001f28000c1e1100 */
[----:B------:R-:W-:Y:S04]  /*32c0*/  STG.E.U8 desc[UR10][R2.64+0x10], R13 ;  /* 0x0000100d02007986 */ /* 0x000fe8000c10110a */
[----:B-1----:R-:W4:Y:S04]  /*32d0*/  LDG.E.U8 R12, desc[UR10][R4.64+0x10] ;  /* 0x0000100a040c7981 */ /* 0x002f28000c1e1100 */
[----:B------:R0:W-:Y:S04]  /*32e0*/  STS.U8 [R7+UR7+0xe], R14 ;  /* 0x00000e0e07007988 */ /* 0x0001e80008000007 */
[----:B------:R1:W-:Y:S04]  /*32f0*/  STG.E.U8 desc[UR10][R2.64+0x11], R15 ;  /* 0x0000110f02007986 */ /* 0x0003e8000c10110a */
[----:B0-----:R-:W4:Y:S04]  /*3300*/  LDG.E.U8 R14, desc[UR10][R4.64+0x11] ;  /* 0x0000110a040e7981 */ /* 0x001f28000c1e1100 */
[----:B------:R0:W-:Y:S04]  /*3310*/  STG.E.U8 desc[UR10][R2.64+0x12], R17 ;  /* 0x0000121102007986 */ /* 0x0001e8000c10110a */
[----:B------:R-:W4:Y:S04]  /*3320*/  LDG.E.U8 R11, desc[UR10][R4.64+0x12] ;  /* 0x0000120a040b7981 */ /* 0x000f28000c1e1100 */
[----:B------:R3:W-:Y:S04]  /*3330*/  STG.E.U8 desc[UR10][R2.64+0x13], R19 ;  /* 0x0000131302007986 */ /* 0x0007e8000c10110a */
[----:B------:R-:W4:Y:S04]  /*3340*/  LDG.E.U8 R13, desc[UR10][R4.64+0x13] ;  /* 0x0000130a040d7981 */ /* 0x000f28000c1e1100 */
[----:B--2---:R2:W-:Y:S04]  /*3350*/  STG.E.U8 desc[UR10][R2.64+0x14], R21 ;  /* 0x0000141502007986 */ /* 0x0045e8000c10110a */
[----:B-1----:R-:W2:Y:S04]  /*3360*/  LDG.E.U8 R15, desc[UR10][R4.64+0x14] ;  /* 0x0000140a040f7981 */ /* 0x002ea8000c1e1100 */
[----:B------:R1:W-:Y:S04]  /*3370*/  STG.E.U8 desc[UR10][R2.64+0x15], R23 ;  /* 0x0000151702007986 */ /* 0x0003e8000c10110a */
[----:B0-----:R-:W2:Y:S04]  /*3380*/  LDG.E.U8 R17, desc[UR10][R4.64+0x15] ;  /* 0x0000150a04117981 */ /* 0x001ea8000c1e1100 */
[----:B---3--:R-:W-:Y:S04]  /*3390*/  STG.E.U8 desc[UR10][R2.64+0x16], R25 ;  /* 0x0000161902007986 */ /* 0x008fe8000c10110a */
[----:B------:R-:W3:Y:S04]  /*33a0*/  LDG.E.U8 R19, desc[UR10][R4.64+0x16] ;  /* 0x0000160a04137981 */ /* 0x000ee8000c1e1100 */
[----:B----4-:R-:W-:Y:S04]  /*33b0*/  STG.E.U8 desc[UR10][R2.64+0x17], R27 ;  /* 0x0000171b02007986 */ /* 0x010fe8000c10110a */
[----:B--2---:R-:W2:Y:S04]  /*33c0*/  LDG.E.U8 R21, desc[UR10][R4.64+0x17] ;  /* 0x0000170a04157981 */ /* 0x004ea8000c1e1100 */
[----:B------:R-:W-:Y:S04]  /*33d0*/  STG.E.U8 desc[UR10][R2.64+0x18], R29 ;  /* 0x0000181d02007986 */ /* 0x000fe8000c10110a */
[----:B-1----:R-:W4:Y:S04]  /*33e0*/  LDG.E.U8 R23, desc[UR10][R4.64+0x18] ;  /* 0x0000180a04177981 */ /* 0x002f28000c1e1100 */
[----:B------:R0:W-:Y:S04]  /*33f0*/  STG.E.U8 desc[UR10][R2.64+0x19], R24 ;  /* 0x0000191802007986 */ /* 0x0001e8000c10110a */
[----:B0-----:R-:W4:Y:S04]  /*3400*/  LDG.E.U8 R24, desc[UR10][R4.64+0x19] ;  /* 0x0000190a04187981 */ /* 0x001f28000c1e1100 */
[----:B------:R0:W-:Y:S04]  /*3410*/  STG.E.U8 desc[UR10][R2.64+0x1a], R26 ;  /* 0x00001a1a02007986 */ /* 0x0001e8000c10110a */
[----:B0-----:R-:W4:Y:S04]  /*3420*/  LDG.E.U8 R26, desc[UR10][R4.64+0x1a] ;  /* 0x00001a0a041a7981 */ /* 0x001f28000c1e1100 */
[----:B------:R-:W-:Y:S04]  /*3430*/  STG.E.U8 desc[UR10][R2.64+0x1b], R28 ;  /* 0x00001b1c02007986 */ /* 0x000fe8000c10110a */
[----:B------:R-:W4:Y:S04]  /*3440*/  LDG.E.U8 R25, desc[UR10][R4.64+0x1b] ;  /* 0x00001b0a04197981 */ /* 0x000f28000c1e1100 */
[----:B------:R0:W-:Y:S04]  /*3450*/  STG.E.U8 desc[UR10][R2.64+0x1c], R10 ;  /* 0x00001c0a02007986 */ /* 0x0001e8000c10110a */
[----:B------:R-:W4:Y:S04]  /*3460*/  LDG.E.U8 R27, desc[UR10][R4.64+0x1c] ;  /* 0x00001c0a041b7981 */ /* 0x000f28000c1e1100 */
[----:B------:R-:W-:Y:S04]  /*3470*/  STG.E.U8 desc[UR10][R2.64+0x1d], R22 ;  /* 0x00001d1602007986 */ /* 0x000fe8000c10110a */
[----:B------:R-:W4:Y:S04]  /*3480*/  LDG.E.U8 R29, desc[UR10][R4.64+0x1d] ;  /* 0x00001d0a041d7981 */ /* 0x000f28000c1e1100 */
[----:B------:R-:W-:Y:S04]  /*3490*/  STG.E.U8 desc[UR10][R2.64+0x1e], R20 ;  /* 0x00001e1402007986 */ /* 0x000fe8000c10110a */
[----:B0-----:R-:W4:Y:S04]  /*34a0*/  LDG.E.U8 R10, desc[UR10][R4.64+0x1e] ;  /* 0x00001e0a040a7981 */ /* 0x001f28000c1e1100 */
[----:B------:R0:W-:Y:S04]  /*34b0*/  STG.E.U8 desc[UR10][R2.64+0x1f], R18 ;  /* 0x00001f1202007986 */ /* 0x0001e8000c10110a */
[----:B0-----:R-:W4:Y:S01]  /*34c0*/  LDG.E.U8 R18, desc[UR10][R4.64+0x1f] ;  /* 0x00001f0a04127981 */ /* 0x001f22000c1e1100 */
[----:B------:R-:W-:-:S04]  /*34d0*/  UIADD3 UR8, UPT, UPT, UR5, 0x1, URZ ;  /* 0x0000000105087890 */ /* 0x000fc8000fffe0ff */
[----:B------:R-:W-:Y:S01]  /*34e0*/  UISETP.GT.AND UP0, UPT, UR8, UR9, UPT ;  /* 0x000000090800728c */ /* 0x000fe2000bf04270 */
[----:B-----5:R-:W-:Y:S01]  /*34f0*/  VIADD R8, R8, 0x1 ;  /* 0x0000000108087836 */ /* 0x020fe20000000000 */
[----:B------:R-:W-:Y:S01]  /*3500*/  UIADD3 UR6, UPT, UPT, UR6, -0x400, URZ ;  /* 0xfffffc0006067890 */ /* 0x000fe2000fffe0ff */
[----:B------:R-:W-:Y:S01]  /*3510*/  @P0 MOV R9, R6 ;  /* 0x0000000600090202 */ /* 0x000fe20000000f00 */
[----:B------:R-:W-:Y:S01]  /*3520*/  IMAD.MOV.U32 R2, RZ, RZ, R6 ;  /* 0x000000ffff027224 */ /* 0x000fe200078e0006 */
[----:B------:R-:W-:Y:S02]  /*3530*/  UIADD3 UR5, UPT, UPT, UR5, -0x1, URZ ;  /* 0xffffffff05057890 */ /* 0x000fe4000fffe0ff */
[----:B------:R-:W-:Y:S02]  /*3540*/  ULOP3.LUT UR4, UR7, 0xffff8000, UR6, 0xf8, !UPT ;  /* 0xffff800007047892 */ /* 0x000fe4000f8ef806 */
[----:B------:R0:W-:Y:S04]  /*3550*/  STS.U8 [R7+UR7+0xf], R16 ;  /* 0x00000f1007007988 */ /* 0x0001e80008000007 */
[----:B------:R0:W-:Y:S04]  /*3560*/  STS.U8 [R7+UR7+0x10], R12 ;  /* 0x0000100c07007988 */ /* 0x0001e80008000007 */
[----:B------:R0:W-:Y:S04]  /*3570*/  STS.U8 [R7+UR7+0x11], R14 ;  /* 0x0000110e07007988 */ /* 0x0001e80008000007 */
[----:B------:R0:W-:Y:S04]  /*3580*/  STS.U8 [R7+UR7+0x12], R11 ;  /* 0x0000120b07007988 */ /* 0x0001e80008000007 */
[----:B------:R0:W-:Y:S04]  /*3590*/  STS.U8 [R7+UR7+0x13], R13 ;  /* 0x0000130d07007988 */ /* 0x0001e80008000007 */
[----:B------:R0:W-:Y:S04]  /*35a0*/  STS.U8 [R7+UR7+0x14], R15 ;  /* 0x0000140f07007988 */ /* 0x0001e80008000007 */
[----:B------:R0:W-:Y:S04]  /*35b0*/  STS.U8 [R7+UR7+0x15], R17 ;  /* 0x0000151107007988 */ /* 0x0001e80008000007 */
[----:B---3--:R0:W-:Y:S04]  /*35c0*/  STS.U8 [R7+UR7+0x16], R19 ;  /* 0x0000161307007988 */ /* 0x0081e80008000007 */
[----:B--2---:R0:W-:Y:S04]  /*35d0*/  STS.U8 [R7+UR7+0x17], R21 ;  /* 0x0000171507007988 */ /* 0x0041e80008000007 */
[----:B----4-:R0:W-:Y:S04]  /*35e0*/  STS.U8 [R7+UR7+0x18], R23 ;  /* 0x0000181707007988 */ /* 0x0101e80008000007 */
[----:B------:R0:W-:Y:S04]  /*35f0*/  STS.U8 [R7+UR7+0x19], R24 ;  /* 0x0000191807007988 */ /* 0x0001e80008000007 */
[----:B------:R0:W-:Y:S04]  /*3600*/  STS.U8 [R7+UR7+0x1a], R26 ;  /* 0x00001a1a07007988 */ /* 0x0001e80008000007 */
[----:B------:R0:W-:Y:S04]  /*3610*/  STS.U8 [R7+UR7+0x1b], R25 ;  /* 0x00001b1907007988 */ /* 0x0001e80008000007 */
[----:B------:R0:W-:Y:S04]  /*3620*/  STS.U8 [R7+UR7+0x1c], R27 ;  /* 0x00001c1b07007988 */ /* 0x0001e80008000007 */
[----:B------:R0:W-:Y:S04]  /*3630*/  STS.U8 [R7+UR7+0x1d], R29 ;  /* 0x00001d1d07007988 */ /* 0x0001e80008000007 */
[----:B------:R0:W-:Y:S04]  /*3640*/  STS.U8 [R7+UR7+0x1e], R10 ;  /* 0x00001e0a07007988 */ /* 0x0001e80008000007 */
[----:B------:R0:W-:Y:S01]  /*3650*/  STS.U8 [R7+UR7+0x1f], R18 ;  /* 0x00001f1207007988 */ /* 0x0001e20008000007 */
[----:B------:R-:W-:Y:S05]  /*3660*/  BRA.U UP0, `(.L_x_24) ;  /* 0xfffffff500987547 */ /* 0x000fea000b83ffff */
[----:B------:R-:W1:Y:S01]  /*3670*/  S2UR UR6, SR_CgaCtaId ;  /* 0x00000000000679c3 */ /* 0x000e620000008800 */
[----:B------:R-:W-:Y:S01]  /*3680*/  UMOV UR5, 0x400 ;  /* 0x0000040000057882 */ /* 0x000fe20000000000 */
[----:B0-----:R-:W-:-:S06]  /*3690*/  IMAD.U32 R7, RZ, RZ, UR4 ;  /* 0x00000004ff077e24 */ /* 0x001fcc000f8e00ff */
[----:B------:R-:W0:Y:S08]  /*36a0*/  LDC.64 R2, c[0x4][0x8] ;  /* 0x01000200ff027b82 */ /* 0x000e300000000a00 */
[----:B------:R-:W2:Y:S01]  /*36b0*/  LDC.64 R4, c[0x4][0x28] ;  /* 0x01000a00ff047b82 */ /* 0x000ea20000000a00 */
[----:B-1----:R-:W-:Y:S01]  /*36c0*/  ULEA UR5, UR6, UR5, 0x18 ;  /* 0x0000000506057291 */ /* 0x002fe2000f8ec0ff */
[----:B0-----:R0:W-:Y:S08]  /*36d0*/  STG.E desc[UR10][R2.64], R8 ;  /* 0x0000000802007986 */ /* 0x0011f0000c10190a */
[----:B------:R0:W-:Y:S04]  /*36e0*/  STS [UR5+0x8000], R7 ;  /* 0x00800007ff007988 */ /* 0x0001e80008000805 */
[----:B--2---:R0:W-:Y:S02]  /*36f0*/  STG.E desc[UR10][R4.64], R6 ;  /* 0x0000000604007986 */ /* 0x0041e4000c10190a */
.L_x_23:
[----:B01----:R-:W0:Y:S02]  /*3700*/  LDC R2, c[0x0][0x380] ;  /* 0x0000e000ff027b82 */ /* 0x003e240000000800 */
[----:B0-----:R-:W-:-:S13]  /*3710*/  ISETP.GE.AND P0, PT, R2, 0x1, PT ;  /* 0x000000010200780c */ /* 0x001fda0003f06270 */
[----:B------:R-:W-:Y:S05]  /*3720*/  @!P0 EXIT ;  /* 0x000000000000894d */ /* 0x000fea0003800000 */
[----:B------:R-:W-:-:S07]  /*3730*/  IMAD.MOV.U32 R6, RZ, RZ, RZ ;  /* 0x000000ffff067224 */ /* 0x000fce00078e00ff */
.L_x_31:
[----:B------:R-:W-:Y:S01]  /*3740*/  ISETP.NE.AND P0, PT, R9, -0x1, PT ;  /* 0xffffffff0900780c */ /* 0x000fe20003f05270 */
[----:B------:R-:W-:Y:S01]  /*3750*/  IMAD.MOV.U32 R7, RZ, RZ, -0x1 ;  /* 0xffffffffff077424 */ /* 0x000fe200078e00ff */
[----:B------:R-:W-:-:S11]  /*3760*/  SHF.R.U32.HI R12, RZ, 0x5, R6 ;  /* 0x00000005ff0c7819 */ /* 0x000fd60000011606 */
[----:B0-----:R-:W0:Y:S01]  /*3770*/  @P0 LDC.64 R2, c[0x4][0x30] ;  /* 0x01000c00ff020b82 */ /* 0x001e220000000a00 */
[----:B------:R-:W-:-:S05]  /*3780*/  @P0 VIADD R7, R9, 0x1 ;  /* 0x0000000109070836 */ /* 0x000fca0000000000 */
[----:B0-----:R0:W-:Y:S01]  /*3790*/  @P0 STG.E desc[UR10][R2.64], R7 ;  /* 0x0000000702000986 */ /* 0x0011e2000c10190a */
[----:B------:R-:W-:-:S13]  /*37a0*/  ISETP.GE.AND P0, PT, R0, 0x1, PT ;  /* 0x000000010000780c */ /* 0x000fda0003f06270 */
[----:B0-----:R-:W-:Y:S05]  /*37b0*/  @!P0 BRA `(.L_x_25) ;  /* 0x0000000000548947 */ /* 0x001fea0003800000 */
[----:B------:R-:W0:Y:S01]  /*37c0*/  S2R R3, SR_CgaCtaId ;  /* 0x0000000000037919 */ /* 0x000e220000008800 */
[----:B------:R-:W-:Y:S01]  /*37d0*/  MOV R2, 0x400 ;  /* 0x0000040000027802 */ /* 0x000fe20000000f00 */
[----:B------:R-:W-:-:S04]  /*37e0*/  IMAD.MOV.U32 R5, RZ, RZ, RZ ;  /* 0x000000ffff057224 */ /* 0x000fc800078e00ff */
[----:B------:R-:W-:-:S05]  /*37f0*/  VIADD R2, R2, 0x8000 ;  /* 0x0000800002027836 */ /* 0x000fca0000000000 */
[----:B0-----:R-:W-:-:S07]  /*3800*/  LEA R4, R3, R2, 0x18 ;  /* 0x0000000203047211 */ /* 0x001fce00078ec0ff */
.L_x_27:
[----:B------:R-:W-:-:S05]  /*3810*/  IMAD R2, R5, 0x4, R4 ;  /* 0x0000000405027824 */ /* 0x000fca00078e0204 */
[----:B------:R-:W0:Y:S02]  /*3820*/  LDS R9, [R2] ;  /* 0x0000000002097984 */ /* 0x000e240000000800 */
[----:B0-----:R-:W-:-:S04]  /*3830*/  SHF.R.U32.HI R3, RZ, 0xf, R9 ;  /* 0x0000000fff037819 */ /* 0x001fc80000011609 */
[----:B------:R-:W-:-:S13]  /*3840*/  ISETP.NE.AND P0, PT, R3, R12, PT ;  /* 0x0000000c0300720c */ /* 0x000fda0003f05270 */
[----:B------:R-:W-:Y:S05]  /*3850*/  @!P0 BRA `(.L_x_26) ;  /* 0x0000000000108947 */ /* 0x000fea0003800000 */
[----:B------:R-:W-:-:S04]  /*3860*/  IADD3 R5, PT, PT, R5, 0x1, RZ ;  /* 0x0000000105057810 */ /* 0x000fc80007ffe0ff */
[----:B------:R-:W-:-:S13]  /*3870*/  ISETP.NE.AND P0, PT, R5, R0, PT ;  /* 0x000000000500720c */ /* 0x000fda0003f05270 */
[----:B------:R-:W-:Y:S05]  /*3880*/  @P0 BRA `(.L_x_27) ;  /* 0xfffffffc00e00947 */ /* 0x000fea000383ffff */
[----:B------:R-:W-:Y:S05]  /*3890*/  BRA `(.L_x_25) ;  /* 0x00000000001c7947 */ /* 0x000fea0003800000 */
.L_x_26:
[----:B------:R-:W0:Y:S02]  /*38a0*/  LDC.64 R2, c[0x4][0x28] ;  /* 0x01000a00ff027b82 */ /* 0x000e240000000a00 */
[----:B0-----:R-:W-:-:S05]  /*38b0*/  IMAD.WIDE.U32 R2, R5, 0x4, R2 ;  /* 0x0000000405027825 */ /* 0x001fca00078e0002 */
[----:B------:R-:W2:Y:S02]  /*38c0*/  LDG.E R4, desc[UR10][R2.64] ;  /* 0x0000000a02047981 */ /* 0x000ea4000c1e1900 */
[----:B--2---:R-:W-:-:S13]  /*38d0*/  ISETP.NE.AND P0, PT, R4, RZ, PT ;  /* 0x000000ff0400720c */ /* 0x004fda0003f05270 */
[----:B------:R0:W-:Y:S01]  /*38e0*/  @P0 STG.E desc[UR10][R2.64], R7 ;  /* 0x0000000702000986 */ /* 0x0001e2000c10190a */
[----:B------:R-:W-:Y:S01]  /*38f0*/  @P0 LOP3.LUT R9, R9, 0x7fff, RZ, 0xc0, !PT ;  /* 0x00007fff09090812 */ /* 0x000fe200078ec0ff */
[----:B------:R-:W-:Y:S06]  /*3900*/  @P0 BRA `(.L_x_28) ;  /* 0x0000000800ac0947 */ /* 0x000fec0003800000 */
.L_x_25:
[----:B0-----:R-:W0:Y:S01]  /*3910*/  LDC.64 R2, c[0x4][0x8] ;  /* 0x01000200ff027b82 */ /* 0x001e220000000a00 */
[----:B------:R-:W-:Y:S01]  /*3920*/  ISETP.GE.AND P0, PT, R0, 0x1, PT ;  /* 0x000000010000780c */ /* 0x000fe20003f06270 */
[----:B-----5:R-:W-:Y:S02]  /*3930*/  VIADD R8, R8, 0x1 ;  /* 0x0000000108087836 */ /* 0x020fe40000000000 */
[----:B------:R-:W-:-:S03]  /*3940*/  IMAD.MOV.U32 R13, RZ, RZ, RZ ;  /* 0x000000ffff0d7224 */ /* 0x000fc600078e00ff */
[----:B0-----:R0:W-:Y:S07]  /*3950*/  STG.E desc[UR10][R2.64], R8 ;  /* 0x0000000802007986 */ /* 0x0011ee000c10190a */
[----:B------:R-:W-:Y:S05]  /*3960*/  @!P0 BRA `(.L_x_29) ;  /* 0x00000000003c8947 */ /* 0x000fea0003800000 */
[----:B------:R-:W1:Y:S01]  /*3970*/  LDC.64 R4, c[0x4][0x28] ;  /* 0x01000a00ff047b82 */ /* 0x000e620000000a00 */
[----:B------:R-:W-:Y:S02]  /*3980*/  IMAD.MOV.U32 R9, RZ, RZ, RZ ;  /* 0x000000ffff097224 */ /* 0x000fe400078e00ff */
[----:B------:R-:W-:Y:S02]  /*3990*/  IMAD.MOV.U32 R10, RZ, RZ, -0x1 ;  /* 0xffffffffff0a7424 */ /* 0x000fe400078e00ff */
[----:B------:R-:W-:-:S07]  /*39a0*/  IMAD.MOV.U32 R13, RZ, RZ, RZ ;  /* 0x000000ffff0d7224 */ /* 0x000fce00078e00ff */
.L_x_30:
        /* <DEDUP_REMOVED lines=11> */
.L_x_29:
[----:B------:R-:W1:Y:S01]  /*3a60*/  S2R R4, SR_CgaCtaId ;  /* 0x0000000000047919 */ /* 0x000e620000008800 */
[----:B0-----:R-:W-:Y:S01]  /*3a70*/  MOV R3, 0x400 ;  /* 0x0000040000037802 */ /* 0x001fe20000000f00 */
[----:B------:R-:W0:Y:S04]  /*3a80*/  LDCU.64 UR4, c[0x4][0x10] ;  /* 0x01000200ff0477ac */ /* 0x000e280008000a00 */
[----:B------:R-:W-:-:S05]  /*3a90*/  VIADD R2, R3, 0x8000 ;  /* 0x0000800003027836 */ /* 0x000fca0000000000 */
[C---:B-1----:R-:W-:Y:S02]  /*3aa0*/  LEA R2, R4.reuse, R2, 0x18 ;  /* 0x0000000204027211 */ /* 0x042fe400078ec0ff */
[----:B------:R-:W-:Y:S02]  /*3ab0*/  LEA R4, R4, R3, 0x18 ;  /* 0x0000000304047211 */ /* 0x000fe400078ec0ff */
[----:B------:R-:W-:-:S05]  /*3ac0*/  LEA R10, R13, R2, 0x2 ;  /* 0x000000020d0a7211 */ /* 0x000fca00078e10ff */
[----:B------:R-:W1:Y:S02]  /*3ad0*/  LDS R2, [R10] ;  /* 0x000000000a027984 */ /* 0x000e640000000800 */
[----:B-1----:R-:W-:Y:S02]  /*3ae0*/  LOP3.LUT R9, R2, 0x7fff, RZ, 0xc0, !PT ;  /* 0x00007fff02097812 */ /* 0x002fe400078ec0ff */
[----:B------:R-:W-:-:S03]  /*3af0*/  SHF.R.U32.HI R2, RZ, 0xa, R2 ;  /* 0x0000000aff027819 */ /* 0x000fc60000011602 */
[----:B------:R-:W-:Y:S01]  /*3b00*/  IMAD.IADD R11, R9, 0x1, R4 ;  /* 0x00000001090b7824 */ /* 0x000fe200078e0204 */
[----:B------:R-:W-:Y:S02]  /*3b10*/  LOP3.LUT R2, R2, 0x3fffe0, RZ, 0xc0, !PT ;  /* 0x003fffe002027812 */ /* 0x000fe400078ec0ff */
[----:B------:R-:W-:Y:S02]  /*3b20*/  LOP3.LUT R4, R6, 0x7fffffe0, RZ, 0xc0, !PT ;  /* 0x7fffffe006047812 */ /* 0x000fe400078ec0ff */
[----:B------:R-:W1:Y:S01]  /*3b30*/  LDS.U8 R15, [R11] ;  /* 0x000000000b0f7984 */ /* 0x000e620000000000 */
[----:B0-----:R-:W-:Y:S02]  /*3b40*/  IADD3 R2, P0, PT, R2, UR4, RZ ;  /* 0x0000000402027c10 */ /* 0x001fe4000ff1e0ff */
[----:B------:R-:W-:Y:S01]  /*3b50*/  IADD3 R4, P1, PT, R4, UR4, RZ ;  /* 0x0000000404047c10 */ /* 0x000fe2000ff3e0ff */
[----:B------:R-:W0:Y:S02]  /*3b60*/  LDS.U8 R19, [R11+0x1] ;  /* 0x000001000b137984 */ /* 0x000e240000000000 */
        /* <DEDUP_REMOVED lines=8> */
[----:B------:R-:W5:Y:S04]  /*3bf0*/  LDS.U8 R20, [R11+0x8] ;  /* 0x000008000b147984 */ /* 0x000f680000000000 */
[----:B------:R-:W5:Y:S04]  /*3c00*/  LDS.U8 R24, [R11+0x9] ;  /* 0x000009000b187984 */ /* 0x000f680000000000 */
[----:B-1----:R1:W-:Y:S04]  /*3c10*/  STG.E.U8 desc[UR10][R2.64], R15 ;  /* 0x0000000f02007986 */ /* 0x0023e8000c10110a */
[----:B------:R-:W5:Y:S04]  /*3c20*/  LDG.E.U8 R17, desc[UR10][R4.64] ;  /* 0x0000000a04117981 */ /* 0x000f68000c1e1100 */
[----:B0-----:R0:W-:Y:S04]  /*3c30*/  STG.E.U8 desc[UR10][R2.64+0x1], R19 ;  /* 0x0000011302007986 */ /* 0x0011e8000c10110a */
[----:B------:R-:W5:Y:S04]  /*3c40*/  LDG.E.U8 R23, desc[UR10][R4.64+0x1] ;  /* 0x0000010a04177981 */ /* 0x000f68000c1e1100 */
[----:B--2---:R-:W-:Y:S04]  /*3c50*/  STG.E.U8 desc[UR10][R2.64+0x2], R25 ;  /* 0x0000021902007986 */ /* 0x004fe8000c10110a */
[----:B------:R-:W2:Y:S04]  /*3c60*/  LDG.E.U8 R14, desc[UR10][R4.64+0x2] ;  /* 0x0000020a040e7981 */ /* 0x000ea8000c1e1100 */
[----:B---3--:R-:W-:Y:S04]  /*3c70*/  STG.E.U8 desc[UR10][R2.64+0x3], R29 ;  /* 0x0000031d02007986 */ /* 0x008fe8000c10110a */
[----:B------:R-:W3:Y:S04]  /*3c80*/  LDG.E.U8 R18, desc[UR10][R4.64+0x3] ;  /* 0x0000030a04127981 */ /* 0x000ee8000c1e1100 */
[----:B----4-:R-:W-:Y:S04]  /*3c90*/  STG.E.U8 desc[UR10][R2.64+0x4], R16 ;  /* 0x0000041002007986 */ /* 0x010fe8000c10110a */
[----:B-1----:R-:W4:Y:S04]  /*3ca0*/  LDG.E.U8 R15, desc[UR10][R4.64+0x4] ;  /* 0x0000040a040f7981 */ /* 0x002f28000c1e1100 */
[----:B-----5:R-:W-:Y:S04]  /*3cb0*/  STG.E.U8 desc[UR10][R2.64+0x5], R28 ;  /* 0x0000051c02007986 */ /* 0x020fe8000c10110a */
[----:B------:R-:W5:Y:S04]  /*3cc0*/  LDG.E.U8 R26, desc[UR10][R4.64+0x5] ;  /* 0x0000050a041a7981 */ /* 0x000f68000c1e1100 */
[----:B------:R-:W1:Y:S04]  /*3cd0*/  LDS.U8 R25, [R11+0xa] ;  /* 0x00000a000b197984 */ /* 0x000e680000000000 */
[----:B------:R-:W1:Y:S04]  /*3ce0*/  LDS.U8 R22, [R11+0xb] ;  /* 0x00000b000b167984 */ /* 0x000e680000000000 */
[----:B------:R-:W1:Y:S04]  /*3cf0*/  LDS.U8 R16, [R11+0xc] ;  /* 0x00000c000b107984 */ /* 0x000e680000000000 */
[----:B------:R-:W1:Y:S04]  /*3d00*/  LDS.U8 R28, [R11+0xd] ;  /* 0x00000d000b1c7984 */ /* 0x000e680000000000 */
[----:B------:R-:W-:Y:S04]  /*3d10*/  LDS.U8 R29, [R11+0x10] ;  /* 0x000010000b1d7984 */ /* 0x000fe80000000000 */
[----:B------:R-:W-:Y:S04]  /*3d20*/  STG.E.U8 desc[UR10][R2.64+0x6], R27 ;  /* 0x0000061b02007986 */ /* 0x000fe8000c10110a */
[----:B0-----:R-:W5:Y:S04]  /*3d30*/  LDG.E.U8 R19, desc[UR10][R4.64+0x6] ;  /* 0x0000060a04137981 */ /* 0x001f68000c1e1100 */
[----:B------:R0:W-:Y:S04]  /*3d40*/  STG.E.U8 desc[UR10][R2.64+0x7], R21 ;  /* 0x0000071502007986 */ /* 0x0001e8000c10110a */
[----:B0-----:R-:W5:Y:S04]  /*3d50*/  LDG.E.U8 R21, desc[UR10][R4.64+0x7] ;  /* 0x0000070a04157981 */ /* 0x001f68000c1e1100 */
[----:B------:R-:W-:Y:S04]  /*3d60*/  STG.E.U8 desc[UR10][R2.64+0x8], R20 ;  /* 0x0000081402007986 */ /* 0x000fe8000c10110a */
[----:B------:R-:W-:Y:S04]  /*3d70*/  STS.U8 [R11], R17 ;  /* 0x000000110b007388 */ /* 0x000fe80000000000 */
[----:B------:R-:W-:Y:S04]  /*3d80*/  LDS.U8 R17, [R11+0x12] ;  /* 0x000012000b117984 */ /* 0x000fe80000000000 */
[----:B------:R-:W-:Y:S04]  /*3d90*/  STS.U8 [R11+0x1], R23 ;  /* 0x000001170b007388 */ /* 0x000fe80000000000 */
[----:B--2---:R-:W-:Y:S04]  /*3da0*/  STS.U8 [R11+0x2], R14 ;  /* 0x0000020e0b007388 */ /* 0x004fe80000000000 */
[----:B------:R-:W-:Y:S04]  /*3db0*/  LDS.U8 R14, [R11+0xf] ;  /* 0x00000f000b0e7984 */ /* 0x000fe80000000000 */
[----:B---3--:R-:W-:Y:S04]  /*3dc0*/  STS.U8 [R11+0x3], R18 ;  /* 0x000003120b007388 */ /* 0x008fe80000000000 */
[----:B------:R-:W0:Y:S04]  /*3dd0*/  LDS.U8 R18, [R11+0xe] ;  /* 0x00000e000b127984 */ /* 0x000e280000000000 */
[----:B----4-:R-:W-:Y:S04]  /*3de0*/  STS.U8 [R11+0x4], R15 ;  /* 0x0000040f0b007388 */ /* 0x010fe80000000000 */
[----:B------:R-:W2:Y:S04]  /*3df0*/  LDS.U8 R15, [R11+0x11] ;  /* 0x000011000b0f7984 */ /* 0x000ea80000000000 */
[----:B-----5:R3:W-:Y:S04]  /*3e00*/  STS.U8 [R11+0x5], R26 ;  /* 0x0000051a0b007388 */ /* 0x0207e80000000000 */
[----:B---3--:R-:W3:Y:S04]  /*3e10*/  LDG.E.U8 R26, desc[UR10][R4.64+0x8] ;  /* 0x0000080a041a7981 */ /* 0x008ee8000c1e1100 */
[----:B------:R-:W-:Y:S04]  /*3e20*/  STG.E.U8 desc[UR10][R2.64+0x9], R24 ;  /* 0x0000091802007986 */ /* 0x000fe8000c10110a */
[----:B------:R-:W4:Y:S04]  /*3e30*/  LDG.E.U8 R23, desc[UR10][R4.64+0x9] ;  /* 0x0000090a04177981 */ /* 0x000f28000c1e1100 */
[----:B-1----:R1:W-:Y:S04]  /*3e40*/  STG.E.U8 desc[UR10][R2.64+0xa], R25 ;  /* 0x00000a1902007986 */ /* 0x0023e8000c10110a */
[----:B-1----:R-:W5:Y:S04]  /*3e50*/  LDG.E.U8 R25, desc[UR10][R4.64+0xa] ;  /* 0x00000a0a04197981 */ /* 0x002f68000c1e1100 */
[----:B------:R-:W-:Y:S04]  /*3e60*/  STG.E.U8 desc[UR10][R2.64+0xb], R22 ;  /* 0x00000b1602007986 */ /* 0x000fe8000c10110a */
[----:B------:R-:W5:Y:S04]  /*3e70*/  LDG.E.U8 R27, desc[UR10][R4.64+0xb] ;  /* 0x00000b0a041b7981 */ /* 0x000f68000c1e1100 */
[----:B------:R1:W-:Y:S04]  /*3e80*/  STG.E.U8 desc[UR10][R2.64+0xc], R16 ;  /* 0x00000c1002007986 */ /* 0x0003e8000c10110a */
[----:B-1----:R-:W5:Y:S04]  /*3e90*/  LDG.E.U8 R16, desc[UR10][R4.64+0xc] ;  /* 0x00000c0a04107981 */ /* 0x002f68000c1e1100 */
[----:B------:R-:W-:Y:S04]  /*3ea0*/  STG.E.U8 desc[UR10][R2.64+0xd], R28 ;  /* 0x00000d1c02007986 */ /* 0x000fe8000c10110a */
[----:B------:R-:W5:Y:S04]  /*3eb0*/  LDG.E.U8 R20, desc[UR10][R4.64+0xd] ;  /* 0x00000d0a04147981 */ /* 0x000f68000c1e1100 */
[----:B0-----:R0:W-:Y:S04]  /*3ec0*/  STG.E.U8 desc[UR10][R2.64+0xe], R18 ;  /* 0x00000e1202007986 */ /* 0x0011e8000c10110a */
[----:B------:R-:W5:Y:S04]  /*3ed0*/  LDG.E.U8 R24, desc[UR10][R4.64+0xe] ;  /* 0x00000e0a04187981 */ /* 0x000f68000c1e1100 */
[----:B------:R1:W-:Y:S04]  /*3ee0*/  STG.E.U8 desc[UR10][R2.64+0xf], R14 ;  /* 0x00000f0e02007986 */ /* 0x0003e8000c10110a */
[----:B0-----:R-:W5:Y:S04]  /*3ef0*/  LDG.E.U8 R18, desc[UR10][R4.64+0xf] ;  /* 0x00000f0a04127981 */ /* 0x001f68000c1e1100 */
[----:B------:R-:W-:Y:S04]  /*3f00*/  STG.E.U8 desc[UR10][R2.64+0x10], R29 ;  /* 0x0000101d02007986 */ /* 0x000fe8000c10110a */
[----:B------:R-:W5:Y:S04]  /*3f10*/  LDG.E.U8 R22, desc[UR10][R4.64+0x10] ;  /* 0x0000100a04167981 */ /* 0x000f68000c1e1100 */
[----:B--2---:R-:W-:Y:S04]  /*3f20*/  STG.E.U8 desc[UR10][R2.64+0x11], R15 ;  /* 0x0000110f02007986 */ /* 0x004fe8000c10110a */
[----:B-1----:R-:W2:Y:S04]  /*3f30*/  LDG.E.U8 R14, desc[UR10][R4.64+0x11] ;  /* 0x0000110a040e7981 */ /* 0x002ea8000c1e1100 */
[----:B------:R-:W-:Y:S04]  /*3f40*/  LDS.U8 R29, [R11+0x14] ;  /* 0x000014000b1d7984 */ /* 0x000fe80000000000 */
[----:B------:R-:W-:Y:S04]  /*3f50*/  LDS.U8 R15, [R11+0x15] ;  /* 0x000015000b0f7984 */ /* 0x000fe80000000000 */
[----:B------:R-:W-:Y:S04]  /*3f60*/  STG.E.U8 desc[UR10][R2.64+0x12], R17 ;  /* 0x0000121102007986 */ /* 0x000fe8000c10110a */
[----:B------:R-:W-:Y:S04]  /*3f70*/  LDS.U8 R17, [R11+0x16] ;  /* 0x000016000b117984 */ /* 0x000fe80000000000 */
[----:B------:R-:W-:Y:S04]  /*3f80*/  STS.U8 [R11+0x6], R19 ;  /* 0x000006130b007388 */ /* 0x000fe80000000000 */
[----:B------:R-:W-:Y:S04]  /*3f90*/  LDS.U8 R19, [R11+0x17] ;  /* 0x000017000b137984 */ /* 0x000fe80000000000 */
[----:B------:R-:W-:Y:S04]  /*3fa0*/  STS.U8 [R11+0x7], R21 ;  /* 0x000007150b007388 */ /* 0x000fe80000000000 */
[----:B------:R-:W-:Y:S04]  /*3fb0*/  LDS.U8 R21, [R11+0x18] ;  /* 0x000018000b157984 */ /* 0x000fe80000000000 */
[----:B------:R-:W2:Y:S04]  /*3fc0*/  LDG.E.U8 R28, desc[UR10][R4.64+0x12] ;  /* 0x0000120a041c7981 */ /* 0x000ea8000c1e1100 */
[----:B---3--:R-:W-:Y:S04]  /*3fd0*/  STS.U8 [R11+0x8], R26 ;  /* 0x0000081a0b007388 */ /* 0x008fe80000000000 */
[----:B------:R-:W0:Y:S04]  /*3fe0*/  LDS.U8 R26, [R11+0x13] ;  /* 0x000013000b1a7984 */ /* 0x000e280000000000 */
[----:B----4-:R-:W-:Y:S04]  /*3ff0*/  STS.U8 [R11+0x9], R23 ;  /* 0x000009170b007388 */ /* 0x010fe80000000000 */
[----:B------:R-:W1:Y:S04]  /*4000*/  LDS.U8 R23, [R11+0x19] ;  /* 0x000019000b177984 */ /* 0x000e680000000000 */
[----:B-----5:R-:W-:Y:S04]  /*4010*/  STS.U8 [R11+0xa], R25 ;  /* 0x00000a190b007388 */ /* 0x020fe80000000000 */
[----:B------:R-:W3:Y:S04]  /*4020*/  LDS.U8 R25, [R11+0x1a] ;  /* 0x00001a000b197984 */ /* 0x000ee80000000000 */
[----:B------:R-:W-:Y:S04]  /*4030*/  STS.U8 [R11+0xb], R27 ;  /* 0x00000b1b0b007388 */ /* 0x000fe80000000000 */
[----:B------:R-:W4:Y:S04]  /*4040*/  LDS.U8 R27, [R11+0x1b] ;  /* 0x00001b000b1b7984 */ /* 0x000f280000000000 */
[----:B------:R-:W-:Y:S04]  /*4050*/  STS.U8 [R11+0xc], R16 ;  /* 0x00000c100b007388 */ /* 0x000fe80000000000 */
[----:B------:R-:W5:Y:S04]  /*4060*/  LDS.U8 R16, [R11+0x1c] ;  /* 0x00001c000b107984 */ /* 0x000f680000000000 */
[----:B------:R-:W-:Y:S04]  /*4070*/  STS.U8 [R11+0xd], R20 ;  /* 0x00000d140b007388 */ /* 0x000fe80000000000 */
[----:B------:R-:W-:Y:S04]  /*4080*/  LDS.U8 R20, [R11+0x1e] ;  /* 0x00001e000b147984 */ /* 0x000fe80000000000 */
[----:B------:R-:W-:Y:S04]  /*4090*/  STS.U8 [R11+0xe], R24 ;  /* 0x00000e180b007388 */ /* 0x000fe80000000000 */
[----:B------:R-:W-:Y:S04]  /*40a0*/  LDS.U8 R24, [R11+0x1f] ;  /* 0x00001f000b187984 */ /* 0x000fe80000000000 */
[----:B--2---:R-:W-:Y:S04]  /*40b0*/  STS.U8 [R11+0x11], R14 ;  /* 0x0000110e0b007388 */ /* 0x004fe80000000000 */
[----:B------:R-:W2:Y:S04]  /*40c0*/  LDS.U8 R14, [R11+0x1d] ;  /* 0x00001d000b0e7984 */ /* 0x000ea80000000000 */
[----:B------:R1:W-:Y:S04]  /*40d0*/  STS.U8 [R11+0xf], R18 ;  /* 0x00000f120b007388 */ /* 0x0003e80000000000 */
[----:B0-----:R-:W-:Y:S04]  /*40e0*/  STG.E.U8 desc[UR10][R2.64+0x13], R26 ;  /* 0x0000131a02007986 */ /* 0x001fe8000c10110a */
[----:B------:R0:W-:Y:S04]  /*40f0*/  STS.U8 [R11+0x10], R22 ;  /* 0x000010160b007388 */ /* 0x0001e80000000000 */
[----:B-1----:R-:W2:Y:S04]  /*4100*/  LDG.E.U8 R18, desc[UR10][R4.64+0x13] ;  /* 0x0000130a04127981 */ /* 0x002ea8000c1e1100 */
[----:B------:R-:W-:Y:S04]  /*4110*/  STG.E.U8 desc[UR10][R2.64+0x14], R29 ;  /* 0x0000141d02007986 */ /* 0x000fe8000c10110a */
[----:B0-----:R-:W2:Y:S04]  /*4120*/  LDG.E.U8 R22, desc[UR10][R4.64+0x14] ;  /* 0x0000140a04167981 */ /* 0x001ea8000c1e1100 */
[----:B------:R0:W-:Y:S04]  /*4130*/  STG.E.U8 desc[UR10][R2.64+0x15], R15 ;  /* 0x0000150f02007986 */ /* 0x0001e8000c10110a */
[----:B------:R-:W2:Y:S04]  /*4140*/  LDG.E.U8 R26, desc[UR10][R4.64+0x15] ;  /* 0x0000150a041a7981 */ /* 0x000ea8000c1e1100 */
[----:B------:R1:W-:Y:S04]  /*4150*/  STG.E.U8 desc[UR10][R2.64+0x16], R17 ;  /* 0x0000161102007986 */ /* 0x0003e8000c10110a */
[----:B0-----:R-:W2:Y:S04]  /*4160*/  LDG.E.U8 R15, desc[UR10][R4.64+0x16] ;  /* 0x0000160a040f7981 */ /* 0x001ea8000c1e1100 */
[----:B------:R0:W-:Y:S04]  /*4170*/  STG.E.U8 desc[UR10][R2.64+0x17], R19 ;  /* 0x0000171302007986 */ /* 0x0001e8000c10110a */
[----:B-1----:R-:W2:Y:S04]  /*4180*/  LDG.E.U8 R17, desc[UR10][R4.64+0x17] ;  /* 0x0000170a04117981 */ /* 0x002ea8000c1e1100 */
[----:B------:R1:W-:Y:S04]  /*4190*/  STG.E.U8 desc[UR10][R2.64+0x18], R21 ;  /* 0x0000181502007986 */ /* 0x0003e8000c10110a */
[----:B0-----:R-:W2:Y:S04]  /*41a0*/  LDG.E.U8 R19, desc[UR10][R4.64+0x18] ;  /* 0x0000180a04137981 */ /* 0x001ea8000c1e1100 */
[----:B------:R0:W-:Y:S04]  /*41b0*/  STG.E.U8 desc[UR10][R2.64+0x19], R23 ;  /* 0x0000191702007986 */ /* 0x0001e8000c10110a */
[----:B-1----:R-:W2:Y:S04]  /*41c0*/  LDG.E.U8 R21, desc[UR10][R4.64+0x19] ;  /* 0x0000190a04157981 */ /* 0x002ea8000c1e1100 */
[----:B---3--:R1:W-:Y:S04]  /*41d0*/  STG.E.U8 desc[UR10][R2.64+0x1a], R25 ;  /* 0x00001a1902007986 */ /* 0x0083e8000c10110a */
[----:B0-----:R-:W3:Y:S04]  /*41e0*/  LDG.E.U8 R23, desc[UR10][R4.64+0x1a] ;  /* 0x00001a0a04177981 */ /* 0x001ee8000c1e1100 */
[----:B----4-:R-:W-:Y:S04]  /*41f0*/  STG.E.U8 desc[UR10][R2.64+0x1b], R27 ;  /* 0x00001b1b02007986 */ /* 0x010fe8000c10110a */
[----:B-1----:R-:W4:Y:S04]  /*4200*/  LDG.E.U8 R25, desc[UR10][R4.64+0x1b] ;  /* 0x00001b0a04197981 */ /* 0x002f28000c1e1100 */
[----:B-----5:R0:W-:Y:S04]  /*4210*/  STG.E.U8 desc[UR10][R2.64+0x1c], R16 ;  /* 0x00001c1002007986 */ /* 0x0201e8000c10110a */
[----:B0-----:R-:W5:Y:S04]  /*4220*/  LDG.E.U8 R16, desc[UR10][R4.64+0x1c] ;  /* 0x00001c0a04107981 */ /* 0x001f68000c1e1100 */
[----:B--2---:R0:W-:Y:S04]  /*4230*/  STG.E.U8 desc[UR10][R2.64+0x1d], R14 ;  /* 0x00001d0e02007986 */ /* 0x0041e8000c10110a */
[----:B0-----:R-:W2:Y:S04]  /*4240*/  LDG.E.U8 R14, desc[UR10][R4.64+0x1d] ;  /* 0x00001d0a040e7981 */ /* 0x001ea8000c1e1100 */
[----:B------:R0:W-:Y:S04]  /*4250*/  STG.E.U8 desc[UR10][R2.64+0x1e], R20 ;  /* 0x00001e1402007986 */ /* 0x0001e8000c10110a */
[----:B0-----:R-:W2:Y:S04]  /*4260*/  LDG.E.U8 R20, desc[UR10][R4.64+0x1e] ;  /* 0x00001e0a04147981 */ /* 0x001ea8000c1e1100 */
[----:B------:R0:W-:Y:S04]  /*4270*/  STG.E.U8 desc[UR10][R2.64+0x1f], R24 ;  /* 0x00001f1802007986 */ /* 0x0001e8000c10110a */
[----:B0-----:R-:W2:Y:S04]  /*4280*/  LDG.E.U8 R24, desc[UR10][R4.64+0x1f] ;  /* 0x00001f0a04187981 */ /* 0x001ea8000c1e1100 */
[----:B------:R0:W-:Y:S02]  /*4290*/  STS.U8 [R11+0x12], R28 ;  /* 0x0000121c0b007388 */ /* 0x0001e40000000000 */
[----:B0-----:R-:W0:Y:S01]  /*42a0*/  LDC.64 R28, c[0x4][0x28] ;  /* 0x01000a00ff1c7b82 */ /* 0x001e220000000a00 */
[----:B------:R-:W-:-:S02]  /*42b0*/  IMAD R3, R12, 0x8000, R9 ;  /* 0x000080000c037824 */ /* 0x000fc400078e0209 */
[----:B0-----:R-:W-:-:S05]  /*42c0*/  IMAD.WIDE.U32 R28, R13, 0x4, R28 ;  /* 0x000000040d1c7825 */ /* 0x001fca00078e001c */
[----:B------:R1:W-:Y:S04]  /*42d0*/  STG.E desc[UR10][R28.64], R7 ;  /* 0x000000071c007986 */ /* 0x0003e8000c10190a */
[----:B------:R1:W-:Y:S04]  /*42e0*/  STS.U8 [R11+0x13], R18 ;  /* 0x000013120b007388 */ /* 0x0003e80000000000 */
[----:B------:R1:W-:Y:S04]  /*42f0*/  STS.U8 [R11+0x14], R22 ;  /* 0x000014160b007388 */ /* 0x0003e80000000000 */
[----:B------:R1:W-:Y:S04]  /*4300*/  STS.U8 [R11+0x15], R26 ;  /* 0x0000151a0b007388 */ /* 0x0003e80000000000 */
[----:B------:R1:W-:Y:S04]  /*4310*/  STS.U8 [R11+0x16], R15 ;  /* 0x0000160f0b007388 */ /* 0x0003e80000000000 */
[----:B------:R1:W-:Y:S04]  /*4320*/  STS.U8 [R11+0x17], R17 ;  /* 0x000017110b007388 */ /* 0x0003e80000000000 */
[----:B------:R1:W-:Y:S04]  /*4330*/  STS.U8 [R11+0x18], R19 ;  /* 0x000018130b007388 */ /* 0x0003e80000000000 */
[----:B------:R1:W-:Y:S04]  /*4340*/  STS.U8 [R11+0x19], R21 ;  /* 0x000019150b007388 */ /* 0x0003e80000000000 */
[----:B---3--:R1:W-:Y:S04]  /*4350*/  STS.U8 [R11+0x1a], R23 ;  /* 0x00001a170b007388 */ /* 0x0083e80000000000 */
[----:B----4-:R1:W-:Y:S04]  /*4360*/  STS.U8 [R11+0x1b], R25 ;  /* 0x00001b190b007388 */ /* 0x0103e80000000000 */
[----:B-----5:R1:W-:Y:S04]  /*4370*/  STS.U8 [R11+0x1c], R16 ;  /* 0x00001c100b007388 */ /* 0x0203e80000000000 */
[----:B--2---:R1:W-:Y:S04]  /*4380*/  STS.U8 [R11+0x1d], R14 ;  /* 0x00001d0e0b007388 */ /* 0x0043e80000000000 */
[----:B------:R1:W-:Y:S04]  /*4390*/  STS.U8 [R11+0x1e], R20 ;  /* 0x00001e140b007388 */ /* 0x0003e80000000000 */
[----:B------:R1:W-:Y:S04]  /*43a0*/  STS.U8 [R11+0x1f], R24 ;  /* 0x00001f180b007388 */ /* 0x0003e80000000000 */
[----:B------:R1:W-:Y:S02]  /*43b0*/  STS [R10], R3 ;  /* 0x000000030a007388 */ /* 0x0003e40000000800 */
.L_x_28:
[----:B------:R-:W2:Y:S01]  /*43c0*/  S2UR UR5, SR_CgaCtaId ;  /* 0x00000000000579c3 */ /* 0x000ea20000008800 */
[----:B------:R-:W-:Y:S01]  /*43d0*/  UMOV UR4, 0x400 ;  /* 0x0000040000047882 */ /* 0x000fe20000000000 */
[----:B0-----:R-:W-:Y:S01]  /*43e0*/  LOP3.LUT R2, R6, 0x1f, RZ, 0xc0, !PT ;  /* 0x0000001f06027812 */ /* 0x001fe200078ec0ff */
[----:B--2---:R-:W-:-:S06]  /*43f0*/  ULEA UR4, UR5, UR4, 0x18 ;  /* 0x0000000405047291 */ /* 0x004fcc000f8ec0ff */
[----:B------:R-:W-:Y:S01]  /*4400*/  IADD3 R4, PT, PT, R9, UR4, R2 ;  /* 0x0000000409047c10 */ /* 0x000fe2000fffe002 */
[----:B------:R-:W-:-:S04]  /*4410*/  IMAD.MOV.U32 R9, RZ, RZ, R7 ;  /* 0x000000ffff097224 */ /* 0x000fc800078e0007 */
[----:B------:R-:W0:Y:S01]  /*4420*/  LDCU.64 UR4, c[0x4][0x18] ;  /* 0x01000300ff0477ac */ /* 0x000e220008000a00 */
[----:B------:R-:W2:Y:S01]  /*4430*/  LDS.U8 R5, [R4] ;  /* 0x0000000004057984 */ /* 0x000ea20000000000 */
[C---:B0-----:R-:W-:Y:S01]  /*4440*/  IADD3 R2, P0, PT, R6.reuse, UR4, RZ ;  /* 0x0000000406027c10 */ /* 0x041fe2000ff1e0ff */
[----:B------:R-:W0:Y:S01]  /*4450*/  LDCU UR4, c[0x0][0x380] ;  /* 0x00007000ff0477ac */ /* 0x000e220008000800 */
[----:B------:R-:W-:-:S03]  /*4460*/  VIADD R6, R6, 0x1 ;  /* 0x0000000106067836 */ /* 0x000fc60000000000 */
[----:B-1----:R-:W-:Y:S02]  /*4470*/  IMAD.X R3, RZ, RZ, UR5, P0 ;  /* 0x00000005ff037e24 */ /* 0x002fe400080e06ff */
[----:B0-----:R-:W-:-:S03]  /*4480*/  ISETP.NE.AND P0, PT, R6, UR4, PT ;  /* 0x0000000406007c0c */ /* 0x001fc6000bf05270 */
[----:B--2---:R0:W-:Y:S10]  /*4490*/  STG.E.U8 desc[UR10][R2.64], R5 ;  /* 0x0000000502007986 */ /* 0x0041f4000c10110a */
[----:B------:R-:W-:Y:S05]  /*44a0*/  @P0 BRA `(.L_x_31) ;  /* 0xfffffff000a40947 */ /* 0x000fea000383ffff */
[----:B------:R-:W-:Y:S05]  /*44b0*/  EXIT ;  /* 0x000000000000794d */ /* 0x000fea0003800000 */
.L_x_32:
[----:B------:R-:W-:-:S00]  /*44c0*/  BRA `(.L_x_32) ;  /* 0xfffffffc00fc7947 */ /* 0x000fc0000383ffff */
[----:B------:R-:W-:-:S00]  /*44d0*/  NOP ;  /* 0x0000000000007918 */ /* 0x000fc00000000000 */
        /* <DEDUP_REMOVED lines=10> */
.L_x_33:


//--------------------- .nv.global.init           --------------------------
	.section	.nv.global.init,"aw",@progbits
	.align	4
.nv.global.init:
	.type		PAGE_ENTRIES,@object
	.size		PAGE_ENTRIES,(.L_0 - PAGE_ENTRIES)
	.other		PAGE_ENTRIES,@"STV_DEFAULT STO_CUDA_MANAGED"
PAGE_ENTRIES:
        /*0000*/ 	.byte	0x00, 0x04, 0x00, 0x00
.L_0:


//--------------------- .nv.shared._Z8mykerneli   --------------------------
	.section	.nv.shared._Z8mykerneli,"aw",@nobits
	.sectionflags	@""
	.align	16
.nv.shared._Z8mykerneli:
	.zero		33792


//--------------------- .nv.shared.reserved.0     --------------------------
	.section	.nv.shared.reserved.0,"aw",@nobits
	.weak		__nv_reservedSMEM_offset_0_alias
	.size		__nv_reservedSMEM_offset_0_alias, 0, 64
	.other		__nv_reservedSMEM_offset_0_alias,@"STO_CUDA_RESERVED_SHARED STV_DEFAULT"
__nv_reservedSMEM_offset_0_alias:
	.zero		0
	.zero		64


//--------------------- .nv.global                --------------------------
	.section	.nv.global,"aw",@nobits
	.align	4
.nv.global:
	.type		PAGEFAULT,@object
	.size		PAGEFAULT,(cur_time - PAGEFAULT)
	.other		PAGEFAULT,@"STV_DEFAULT STO_CUDA_MANAGED"
PAGEFAULT:
	.zero		4
	.type		cur_time,@object
	.size		cur_time,(latest_time - cur_time)
	.other		cur_time,@"STV_DEFAULT STO_CUDA_MANAGED"
cur_time:
	.zero		4
	.type		latest_time,@object
	.size		latest_time,(result - latest_time)
	.other		latest_time,@"STV_DEFAULT STO_CUDA_MANAGED"
latest_time:
	.zero		4096
	.type		result,@object
	.size		result,(storage - result)
	.other		result,@"STV_DEFAULT STO_CUDA_MANAGED"
result:
	.zero		131072
	.type		storage,@object
	.size		storage,(input - storage)
	.other		storage,@"STV_DEFAULT STO_CUDA_MANAGED"
storage:
	.zero		131072
	.type		input,@object
	.size		input,(.L_4 - input)
	.other		input,@"STV_DEFAULT STO_CUDA_MANAGED"
input:
	.zero		131072
.L_4:


//--------------------- .nv.constant0._Z8mykerneli --------------------------
	.section	.nv.constant0._Z8mykerneli,"a",@progbits
	.sectionflags	@""
	.align	4
.nv.constant0._Z8mykerneli:
	.zero		900


//--------------------- SYMBOLS --------------------------

	.type		.nv.reservedSmem.offset0,@object
	.size		.nv.reservedSmem.offset0,0x4
	.type		.nv.reservedSmem.cap,@object
	.size		.nv.reservedSmem.cap,0x4
